//
// Generated by NVIDIA NVVM Compiler
//
// Compiler Build ID: CL-36424714
// Cuda compilation tools, release 13.0, V13.0.88
// Based on NVVM 20.0.0
//

.version 9.0
.target sm_100
.address_size 64

	// .globl	_Z3caliiPiPf

.visible .entry _Z3caliiPiPf(
	.param .u32 _Z3caliiPiPf_param_0,
	.param .u32 _Z3caliiPiPf_param_1,
	.param .u64 .ptr .align 1 _Z3caliiPiPf_param_2,
	.param .u64 .ptr .align 1 _Z3caliiPiPf_param_3
)
{
	.reg .pred 	%p<49>;
	.reg .b32 	%r<185>;
	.reg .b32 	%f<37>;
	.reg .b64 	%rd<16>;

	ld.param.u32 	%r45, [_Z3caliiPiPf_param_0];
	ld.param.u32 	%r47, [_Z3caliiPiPf_param_1];
	ld.param.u64 	%rd5, [_Z3caliiPiPf_param_2];
	ld.param.u64 	%rd4, [_Z3caliiPiPf_param_3];
	cvta.to.global.u64 	%rd1, %rd5;
	mov.u32 	%r48, %tid.x;
	mov.u32 	%r49, %ntid.x;
	mov.u32 	%r50, %ctaid.x;
	mad.lo.s32 	%r51, %r49, %r50, %r48;
	mov.u32 	%r52, %tid.y;
	mov.u32 	%r53, %ntid.y;
	mov.u32 	%r54, %ctaid.y;
	mad.lo.s32 	%r55, %r53, %r54, %r52;
	mad.lo.s32 	%r1, %r51, %r45, %r55;
	div.s32 	%r56, %r1, %r45;
	mul.lo.s32 	%r57, %r56, %r45;
	sub.s32 	%r58, %r1, %r57;
	max.s32 	%r2, %r58, 2;
	add.s32 	%r3, %r2, -2;
	add.s32 	%r59, %r58, 3;
	min.s32 	%r4, %r59, %r45;
	max.s32 	%r60, %r56, 2;
	add.s32 	%r5, %r60, -2;
	add.s32 	%r61, %r56, 3;
	min.s32 	%r6, %r61, %r47;
	sub.s32 	%r62, %r4, %r3;
	sub.s32 	%r63, %r6, %r5;
	mul.lo.s32 	%r64, %r62, %r63;
	cvt.rn.f32.s32 	%f1, %r64;
	sub.s32 	%r65, %r4, %r2;
	add.s32 	%r66, %r65, 2;
	add.s32 	%r7, %r65, 1;
	and.b32  	%r8, %r66, 15;
	and.b32  	%r9, %r66, 7;
	and.b32  	%r10, %r66, 3;
	and.b32  	%r67, %r66, -16;
	neg.s32 	%r11, %r67;
	add.s64 	%rd2, %rd1, 32;
	mov.f32 	%f36, 0f00000000;
	mov.b32 	%r168, 0;
$L__BB0_1:
	setp.le.s32 	%p1, %r6, %r5;
	mov.f32 	%f35, 0f00000000;
	@%p1 bra 	$L__BB0_20;
	mov.b32 	%r184, 0;
	mov.u32 	%r169, %r5;
$L__BB0_3:
	setp.le.s32 	%p2, %r4, %r3;
	@%p2 bra 	$L__BB0_18;
	setp.lt.u32 	%p3, %r7, 15;
	mul.lo.s32 	%r15, %r169, %r45;
	mov.u32 	%r179, %r3;
	@%p3 bra 	$L__BB0_8;
	add.s32 	%r171, %r3, %r15;
	mov.u32 	%r172, %r11;
	mov.u32 	%r173, %r2;
$L__BB0_6:
	.pragma "nounroll";
	mul.wide.s32 	%rd6, %r171, 4;
	add.s64 	%rd7, %rd2, %rd6;
	ld.global.u32 	%r70, [%rd7+-32];
	setp.eq.s32 	%p4, %r70, %r168;
	selp.u32 	%r71, 1, 0, %p4;
	add.s32 	%r72, %r184, %r71;
	ld.global.u32 	%r73, [%rd7+-28];
	setp.eq.s32 	%p5, %r73, %r168;
	selp.u32 	%r74, 1, 0, %p5;
	add.s32 	%r75, %r72, %r74;
	ld.global.u32 	%r76, [%rd7+-24];
	setp.eq.s32 	%p6, %r76, %r168;
	selp.u32 	%r77, 1, 0, %p6;
	add.s32 	%r78, %r75, %r77;
	ld.global.u32 	%r79, [%rd7+-20];
	setp.eq.s32 	%p7, %r79, %r168;
	selp.u32 	%r80, 1, 0, %p7;
	add.s32 	%r81, %r78, %r80;
	ld.global.u32 	%r82, [%rd7+-16];
	setp.eq.s32 	%p8, %r82, %r168;
	selp.u32 	%r83, 1, 0, %p8;
	add.s32 	%r84, %r81, %r83;
	ld.global.u32 	%r85, [%rd7+-12];
	setp.eq.s32 	%p9, %r85, %r168;
	selp.u32 	%r86, 1, 0, %p9;
	add.s32 	%r87, %r84, %r86;
	ld.global.u32 	%r88, [%rd7+-8];
	setp.eq.s32 	%p10, %r88, %r168;
	selp.u32 	%r89, 1, 0, %p10;
	add.s32 	%r90, %r87, %r89;
	ld.global.u32 	%r91, [%rd7+-4];
	setp.eq.s32 	%p11, %r91, %r168;
	selp.u32 	%r92, 1, 0, %p11;
	add.s32 	%r93, %r90, %r92;
	ld.global.u32 	%r94, [%rd7];
	setp.eq.s32 	%p12, %r94, %r168;
	selp.u32 	%r95, 1, 0, %p12;
	add.s32 	%r96, %r93, %r95;
	ld.global.u32 	%r97, [%rd7+4];
	setp.eq.s32 	%p13, %r97, %r168;
	selp.u32 	%r98, 1, 0, %p13;
	add.s32 	%r99, %r96, %r98;
	ld.global.u32 	%r100, [%rd7+8];
	setp.eq.s32 	%p14, %r100, %r168;
	selp.u32 	%r101, 1, 0, %p14;
	add.s32 	%r102, %r99, %r101;
	ld.global.u32 	%r103, [%rd7+12];
	setp.eq.s32 	%p15, %r103, %r168;
	selp.u32 	%r104, 1, 0, %p15;
	add.s32 	%r105, %r102, %r104;
	ld.global.u32 	%r106, [%rd7+16];
	setp.eq.s32 	%p16, %r106, %r168;
	selp.u32 	%r107, 1, 0, %p16;
	add.s32 	%r108, %r105, %r107;
	ld.global.u32 	%r109, [%rd7+20];
	setp.eq.s32 	%p17, %r109, %r168;
	selp.u32 	%r110, 1, 0, %p17;
	add.s32 	%r111, %r108, %r110;
	ld.global.u32 	%r112, [%rd7+24];
	setp.eq.s32 	%p18, %r112, %r168;
	selp.u32 	%r113, 1, 0, %p18;
	add.s32 	%r114, %r111, %r113;
	ld.global.u32 	%r115, [%rd7+28];
	setp.eq.s32 	%p19, %r115, %r168;
	selp.u32 	%r116, 1, 0, %p19;
	add.s32 	%r184, %r114, %r116;
	add.s32 	%r173, %r173, 16;
	add.s32 	%r172, %r172, 16;
	add.s32 	%r171, %r171, 16;
	setp.ne.s32 	%p20, %r172, 0;
	@%p20 bra 	$L__BB0_6;
	add.s32 	%r179, %r173, -2;
$L__BB0_8:
	setp.eq.s32 	%p21, %r8, 0;
	@%p21 bra 	$L__BB0_18;
	add.s32 	%r118, %r8, -1;
	setp.lt.u32 	%p22, %r118, 7;
	@%p22 bra 	$L__BB0_11;
	add.s32 	%r119, %r179, %r15;
	mul.wide.s32 	%rd8, %r119, 4;
	add.s64 	%rd9, %rd1, %rd8;
	ld.global.u32 	%r120, [%rd9];
	setp.eq.s32 	%p23, %r120, %r168;
	selp.u32 	%r121, 1, 0, %p23;
	add.s32 	%r122, %r184, %r121;
	ld.global.u32 	%r123, [%rd9+4];
	setp.eq.s32 	%p24, %r123, %r168;
	selp.u32 	%r124, 1, 0, %p24;
	add.s32 	%r125, %r122, %r124;
	ld.global.u32 	%r126, [%rd9+8];
	setp.eq.s32 	%p25, %r126, %r168;
	selp.u32 	%r127, 1, 0, %p25;
	add.s32 	%r128, %r125, %r127;
	ld.global.u32 	%r129, [%rd9+12];
	setp.eq.s32 	%p26, %r129, %r168;
	selp.u32 	%r130, 1, 0, %p26;
	add.s32 	%r131, %r128, %r130;
	ld.global.u32 	%r132, [%rd9+16];
	setp.eq.s32 	%p27, %r132, %r168;
	selp.u32 	%r133, 1, 0, %p27;
	add.s32 	%r134, %r131, %r133;
	ld.global.u32 	%r135, [%rd9+20];
	setp.eq.s32 	%p28, %r135, %r168;
	selp.u32 	%r136, 1, 0, %p28;
	add.s32 	%r137, %r134, %r136;
	ld.global.u32 	%r138, [%rd9+24];
	setp.eq.s32 	%p29, %r138, %r168;
	selp.u32 	%r139, 1, 0, %p29;
	add.s32 	%r140, %r137, %r139;
	ld.global.u32 	%r141, [%rd9+28];
	setp.eq.s32 	%p30, %r141, %r168;
	selp.u32 	%r142, 1, 0, %p30;
	add.s32 	%r184, %r140, %r142;
	add.s32 	%r179, %r179, 8;
$L__BB0_11:
	setp.eq.s32 	%p31, %r9, 0;
	@%p31 bra 	$L__BB0_18;
	add.s32 	%r144, %r9, -1;
	setp.lt.u32 	%p32, %r144, 3;
	@%p32 bra 	$L__BB0_14;
	add.s32 	%r145, %r179, %r15;
	mul.wide.s32 	%rd10, %r145, 4;
	add.s64 	%rd11, %rd1, %rd10;
	ld.global.u32 	%r146, [%rd11];
	setp.eq.s32 	%p33, %r146, %r168;
	selp.u32 	%r147, 1, 0, %p33;
	add.s32 	%r148, %r184, %r147;
	ld.global.u32 	%r149, [%rd11+4];
	setp.eq.s32 	%p34, %r149, %r168;
	selp.u32 	%r150, 1, 0, %p34;
	add.s32 	%r151, %r148, %r150;
	ld.global.u32 	%r152, [%rd11+8];
	setp.eq.s32 	%p35, %r152, %r168;
	selp.u32 	%r153, 1, 0, %p35;
	add.s32 	%r154, %r151, %r153;
	ld.global.u32 	%r155, [%rd11+12];
	setp.eq.s32 	%p36, %r155, %r168;
	selp.u32 	%r156, 1, 0, %p36;
	add.s32 	%r184, %r154, %r156;
	add.s32 	%r179, %r179, 4;
$L__BB0_14:
	setp.eq.s32 	%p37, %r10, 0;
	@%p37 bra 	$L__BB0_18;
	setp.eq.s32 	%p38, %r10, 1;
	add.s32 	%r157, %r179, %r15;
	mul.wide.s32 	%rd12, %r157, 4;
	add.s64 	%rd3, %rd1, %rd12;
	ld.global.u32 	%r158, [%rd3];
	setp.eq.s32 	%p39, %r158, %r168;
	selp.u32 	%r159, 1, 0, %p39;
	add.s32 	%r184, %r184, %r159;
	@%p38 bra 	$L__BB0_18;
	setp.eq.s32 	%p40, %r10, 2;
	ld.global.u32 	%r160, [%rd3+4];
	setp.eq.s32 	%p41, %r160, %r168;
	selp.u32 	%r161, 1, 0, %p41;
	add.s32 	%r184, %r184, %r161;
	@%p40 bra 	$L__BB0_18;
	ld.global.u32 	%r162, [%rd3+8];
	setp.eq.s32 	%p42, %r162, %r168;
	selp.u32 	%r163, 1, 0, %p42;
	add.s32 	%r184, %r184, %r163;
$L__BB0_18:
	add.s32 	%r169, %r169, 1;
	setp.ne.s32 	%p43, %r169, %r6;
	@%p43 bra 	$L__BB0_3;
	cvt.rn.f32.s32 	%f35, %r184;
$L__BB0_20:
	div.rn.f32 	%f5, %f35, %f1;
	setp.eq.f32 	%p44, %f5, 0f00000000;
	@%p44 bra 	$L__BB0_22;
	setp.lt.f32 	%p45, %f5, 0f00800000;
	mul.f32 	%f10, %f5, 0f4B000000;
	selp.f32 	%f11, %f10, %f5, %p45;
	selp.f32 	%f12, 0fC1B80000, 0f00000000, %p45;
	mov.b32 	%r164, %f11;
	add.s32 	%r165, %r164, -1060439283;
	and.b32  	%r166, %r165, -8388608;
	sub.s32 	%r167, %r164, %r166;
	mov.b32 	%f13, %r167;
	cvt.rn.f32.s32 	%f14, %r166;
	fma.rn.f32 	%f15, %f14, 0f34000000, %f12;
	add.f32 	%f16, %f13, 0fBF800000;
	fma.rn.f32 	%f17, %f16, 0f3DC6B27F, 0fBE2C7F30;
	fma.rn.f32 	%f18, %f17, %f16, 0f3E2FCF2A;
	fma.rn.f32 	%f19, %f18, %f16, 0fBE374E43;
	fma.rn.f32 	%f20, %f19, %f16, 0f3E520BF4;
	fma.rn.f32 	%f21, %f20, %f16, 0fBE763C8B;
	fma.rn.f32 	%f22, %f21, %f16, 0f3E93BF99;
	fma.rn.f32 	%f23, %f22, %f16, 0fBEB8AA49;
	fma.rn.f32 	%f24, %f23, %f16, 0f3EF6384A;
	fma.rn.f32 	%f25, %f24, %f16, 0fBF38AA3B;
	mul.f32 	%f26, %f16, %f25;
	mul.f32 	%f27, %f16, %f26;
	fma.rn.f32 	%f28, %f16, 0f3FB8AA3B, %f27;
	add.f32 	%f29, %f15, %f28;
	setp.gt.u32 	%p46, %r164, 2139095039;
	fma.rn.f32 	%f30, %f11, 0f7F800000, 0f7F800000;
	selp.f32 	%f31, %f30, %f29, %p46;
	setp.eq.f32 	%p47, %f11, 0f00000000;
	selp.f32 	%f32, 0fFF800000, %f31, %p47;
	mul.f32 	%f33, %f5, %f32;
	sub.f32 	%f36, %f36, %f33;
$L__BB0_22:
	add.s32 	%r168, %r168, 1;
	setp.ne.s32 	%p48, %r168, 16;
	@%p48 bra 	$L__BB0_1;
	cvta.to.global.u64 	%rd13, %rd4;
	mul.wide.s32 	%rd14, %r1, 4;
	add.s64 	%rd15, %rd13, %rd14;
	st.global.f32 	[%rd15], %f36;
	ret;

}


// ===== COMPILED SASS (sm_100) =====

	.target	sm_100

	.elftype	@"ET_EXEC"


//--------------------- .note.nv.tkinfo           --------------------------
	.section	.note.nv.tkinfo,"",@"SHT_NOTE"
	.sectionflags	@"SHF_NOTE_NV_TKINFO"
	.tkinfo
        /*0018*/ 	.word	0x00000002
        /*0030*/ 	.string	""
        /*0030*/ 	.string	"ptxas"
        /*0030*/ 	.string	"Cuda compilation tools, release 13.0, V13.0.88"
        /*0030*/ 	.string	"Build cuda_13.0.r13.0/compiler.36424714_0"
        /*0030*/ 	.string	"-arch sm_100 -m 64 "



//--------------------- .note.nv.cuinfo           --------------------------
	.section	.note.nv.cuinfo,"",@"SHT_NOTE"
	.sectionflags	@"SHF_NOTE_NV_CUINFO"
        /*0018*/ 	.short	0x0002
        /*001a*/ 	.short	0x0064
        /*001c*/ 	.short	0x0082
	.zero		2


//--------------------- .nv.info                  --------------------------
	.section	.nv.info,"",@"SHT_CUDA_INFO"
	.align	4


	//----- nvinfo : EIATTR_REGCOUNT
	.align		4
        /*0000*/ 	.byte	0x04, 0x2f
        /*0002*/ 	.short	(.L_1 - .L_0)
	.align		4
.L_0:
        /*0004*/ 	.word	index@(_Z3caliiPiPf)
        /*0008*/ 	.word	0x0000001e


	//----- nvinfo : EIATTR_FRAME_SIZE
	.align		4
.L_1:
        /*000c*/ 	.byte	0x04, 0x11
        /*000e*/ 	.short	(.L_3 - .L_2)
	.align		4
.L_2:
        /*0010*/ 	.word	index@($__internal_0_$__cuda_sm3x_div_rn_noftz_f32_slowpath)
        /*0014*/ 	.word	0x00000000


	//----- nvinfo : EIATTR_FRAME_SIZE
	.align		4
.L_3:
        /*0018*/ 	.byte	0x04, 0x11
        /*001a*/ 	.short	(.L_5 - .L_4)
	.align		4
.L_4:
        /*001c*/ 	.word	index@(_Z3caliiPiPf)
        /*0020*/ 	.word	0x00000000


	//----- nvinfo : EIATTR_MIN_STACK_SIZE
	.align		4
.L_5:
        /*0024*/ 	.byte	0x04, 0x12
        /*0026*/ 	.short	(.L_7 - .L_6)
	.align		4
.L_6:
        /*0028*/ 	.word	index@(_Z3caliiPiPf)
        /*002c*/ 	.word	0x00000000
.L_7:


//--------------------- .nv.compat                --------------------------
	.section	.nv.compat,"",@"SHT_CUDA_COMPAT_INFO"
	.align	4
        /*0000*/ 	.byte	0x02, 0x09, 0x00, 0x00, 0x02, 0x02, 0x01, 0x00, 0x02, 0x05, 0x05, 0x00, 0x03, 0x07, 0x01, 0x01
        /*0010*/ 	.byte	0x02, 0x03, 0x00, 0x00, 0x02, 0x06, 0x01, 0x00, 0x04, 0x0b, 0x08, 0x00, 0x01, 0x00, 0x00, 0x00
        /*0020*/ 	.byte	0x00, 0x00, 0x00, 0x00


//--------------------- .nv.info._Z3caliiPiPf     --------------------------
	.section	.nv.info._Z3caliiPiPf,"",@"SHT_CUDA_INFO"
	.sectionflags	@""
	.align	4


	//----- nvinfo : EIATTR_CUDA_API_VERSION
	.align		4
        /*0000*/ 	.byte	0x04, 0x37
        /*0002*/ 	.short	(.L_9 - .L_8)
.L_8:
        /*0004*/ 	.word	0x00000082


	//----- nvinfo : EIATTR_KPARAM_INFO
	.align		4
.L_9:
        /*0008*/ 	.byte	0x04, 0x17
        /*000a*/ 	.short	(.L_11 - .L_10)
.L_10:
        /*000c*/ 	.word	0x00000000
        /*0010*/ 	.short	0x0003
        /*0012*/ 	.short	0x0010
        /*0014*/ 	.byte	0x00, 0xf5, 0x21, 0x00


	//----- nvinfo : EIATTR_KPARAM_INFO
	.align		4
.L_11:
        /*0018*/ 	.byte	0x04, 0x17
        /*001a*/ 	.short	(.L_13 - .L_12)
.L_12:
        /*001c*/ 	.word	0x00000000
        /*0020*/ 	.short	0x0002
        /*0022*/ 	.short	0x0008
        /*0024*/ 	.byte	0x00, 0xf5, 0x21, 0x00


	//----- nvinfo : EIATTR_KPARAM_INFO
	.align		4
.L_13:
        /*0028*/ 	.byte	0x04, 0x17
        /*002a*/ 	.short	(.L_15 - .L_14)
.L_14:
        /*002c*/ 	.word	0x00000000
        /*0030*/ 	.short	0x0001
        /*0032*/ 	.short	0x0004
        /*0034*/ 	.byte	0x00, 0xf0, 0x11, 0x00


	//----- nvinfo : EIATTR_KPARAM_INFO
	.align		4
.L_15:
        /*0038*/ 	.byte	0x04, 0x17
        /*003a*/ 	.short	(.L_17 - .L_16)
.L_16:
        /*003c*/ 	.word	0x00000000
        /*0040*/ 	.short	0x0000
        /*0042*/ 	.short	0x0000
        /*0044*/ 	.byte	0x00, 0xf0, 0x11, 0x00


	//----- nvinfo : EIATTR_SPARSE_MMA_MASK
	.align		4
.L_17:
        /*0048*/ 	.byte	0x03, 0x50
        /*004a*/ 	.short	0x0000


	//----- nvinfo : EIATTR_MAXREG_COUNT
	.align		4
        /*004c*/ 	.byte	0x03, 0x1b
        /*004e*/ 	.short	0x00ff


	//----- nvinfo : EIATTR_MERCURY_ISA_VERSION
	.align		4
        /*0050*/ 	.byte	0x03, 0x5f
        /*0052*/ 	.short	0x0101


	//----- nvinfo : EIATTR_VRC_CTA_INIT_COUNT
	.align		4
        /*0054*/ 	.byte	0x02, 0x4a
	.zero		1
	.zero		1


	//----- nvinfo : EIATTR_EXIT_INSTR_OFFSETS
	.align		4
        /*0058*/ 	.byte	0x04, 0x1c
        /*005a*/ 	.short	(.L_19 - .L_18)


	//   ....[0]....
.L_18:
        /*005c*/ 	.word	0x00001380


	//----- nvinfo : EIATTR_CRS_STACK_SIZE
	.align		4
.L_19:
        /*0060*/ 	.byte	0x04, 0x1e
        /*0062*/ 	.short	(.L_21 - .L_20)
.L_20:
        /*0064*/ 	.word	0x00000000


	//----- nvinfo : EIATTR_CBANK_PARAM_SIZE
	.align		4
.L_21:
        /*0068*/ 	.byte	0x03, 0x19
        /*006a*/ 	.short	0x0018


	//----- nvinfo : EIATTR_PARAM_CBANK
	.align		4
        /*006c*/ 	.byte	0x04, 0x0a
        /*006e*/ 	.short	(.L_23 - .L_22)
	.align		4
.L_22:
        /*0070*/ 	.word	index@(.nv.constant0._Z3caliiPiPf)
        /*0074*/ 	.short	0x0380
        /*0076*/ 	.short	0x0018


	//----- nvinfo : EIATTR_SW_WAR
	.align		4
.L_23:
        /*0078*/ 	.byte	0x04, 0x36
        /*007a*/ 	.short	(.L_25 - .L_24)
.L_24:
        /*007c*/ 	.word	0x00000008
.L_25:


//--------------------- .nv.callgraph             --------------------------
	.section	.nv.callgraph,"",@"SHT_CUDA_CALLGRAPH"
	.align	4
	.sectionentsize	8
	.align		4
        /*0000*/ 	.word	0x00000000
	.align		4
        /*0004*/ 	.word	0xffffffff
	.align		4
        /*0008*/ 	.word	0x00000000
	.align		4
        /*000c*/ 	.word	0xfffffffe
	.align		4
        /*0010*/ 	.word	0x00000000
	.align		4
        /*0014*/ 	.word	0xfffffffd
	.align		4
        /*0018*/ 	.word	0x00000000
	.align		4
        /*001c*/ 	.word	0xfffffffc


//--------------------- .text._Z3caliiPiPf        --------------------------
	.section	.text._Z3caliiPiPf,"ax",@progbits
	.align	128
        .global         _Z3caliiPiPf
        .type           _Z3caliiPiPf,@function
        .size           _Z3caliiPiPf,(.L_x_31 - _Z3caliiPiPf)
        .other          _Z3caliiPiPf,@"STO_CUDA_ENTRY STV_DEFAULT"
_Z3caliiPiPf:
.text._Z3caliiPiPf:
[----:B------:R-:W-:Y:S08]  /*0000*/  LDC R1, c[0x0][0x37c] ;  /* 0x0000df00ff017b82 */ /* 0x000ff00000000800 */
[----:B------:R-:W0:Y:S01]  /*0010*/  LDC R3, c[0x0][0x380] ;  /* 0x0000e000ff037b82 */ /* 0x000e220000000800 */
[----:B------:R-:W1:Y:S01]  /*0020*/  S2R R0, SR_TID.X ;  /* 0x0000000000007919 */ /* 0x000e620000002100 */
[----:B------:R-:W1:Y:S01]  /*0030*/  LDCU UR4, c[0x0][0x360] ;  /* 0x00006c00ff0477ac */ /* 0x000e620008000800 */
[----:B------:R-:W1:Y:S01]  /*0040*/  S2R R7, SR_CTAID.X ;  /* 0x0000000000077919 */ /* 0x000e620000002500 */
[----:B------:R-:W2:Y:S04]  /*0050*/  LDCU UR5, c[0x0][0x364] ;  /* 0x00006c80ff0577ac */ /* 0x000ea80008000800 */
[----:B------:R-:W3:Y:S01]  /*0060*/  LDC R8, c[0x0][0x384] ;  /* 0x0000e100ff087b82 */ /* 0x000ee20000000800 */
[----:B------:R-:W2:Y:S01]  /*0070*/  S2R R6, SR_TID.Y ;  /* 0x0000000000067919 */ /* 0x000ea20000002200 */
[----:B------:R-:W4:Y:S01]  /*0080*/  LDCU.64 UR6, c[0x0][0x388] ;  /* 0x00007100ff0677ac */ /* 0x000f220008000a00 */
[----:B------:R-:W2:Y:S01]  /*0090*/  S2R R9, SR_CTAID.Y ;  /* 0x0000000000097919 */ /* 0x000ea20000002600 */
[----:B------:R-:W0:Y:S02]  /*00a0*/  LDCU.64 UR8, c[0x0][0x358] ;  /* 0x00006b00ff0877ac */ /* 0x000e240008000a00 */
[----:B0-----:R-:W-:-:S04]  /*00b0*/  IABS R11, R3 ;  /* 0x00000003000b7213 */ /* 0x001fc80000000000 */
[----:B------:R-:W0:Y:S01]  /*00c0*/  I2F.RP R2, R11 ;  /* 0x0000000b00027306 */ /* 0x000e220000209400 */
[----:B-1----:R-:W-:Y:S01]  /*00d0*/  IMAD R0, R7, UR4, R0 ;  /* 0x0000000407007c24 */ /* 0x002fe2000f8e0200 */
[----:B------:R-:W-:-:S06]  /*00e0*/  UMOV UR4, URZ ;  /* 0x000000ff00047c82 */ /* 0x000fcc0008000000 */
[----:B0-----:R-:W0:Y:S02]  /*00f0*/  MUFU.RCP R2, R2 ;  /* 0x0000000200027308 */ /* 0x001e240000001000 */
[----:B0-----:R-:W-:Y:S02]  /*0100*/  VIADD R4, R2, 0xffffffe ;  /* 0x0ffffffe02047836 */ /* 0x001fe40000000000 */
[----:B--2---:R-:W-:Y:S01]  /*0110*/  IMAD R2, R9, UR5, R6 ;  /* 0x0000000509027c24 */ /* 0x004fe2000f8e0206 */
[----:B----4-:R-:W-:-:S03]  /*0120*/  UIADD3 UR5, UP0, UPT, UR6, 0x20, URZ ;  /* 0x0000002006057890 */ /* 0x010fc6000ff1e0ff */
[----:B------:R0:W1:Y:S01]  /*0130*/  F2I.FTZ.U32.TRUNC.NTZ R5, R4 ;  /* 0x0000000400057305 */ /* 0x000062000021f000 */
[----:B------:R-:W-:Y:S01]  /*0140*/  IMAD R0, R0, R3, R2 ;  /* 0x0000000300007224 */ /* 0x000fe200078e0202 */
[----:B------:R-:W-:-:S04]  /*0150*/  UIADD3.X UR6, UPT, UPT, URZ, UR7, URZ, UP0, !UPT ;  /* 0x00000007ff067290 */ /* 0x000fc800087fe4ff */
[----:B------:R-:W-:Y:S01]  /*0160*/  IABS R2, R0 ;  /* 0x0000000000027213 */ /* 0x000fe20000000000 */
[----:B0-----:R-:W-:Y:S02]  /*0170*/  HFMA2 R4, -RZ, RZ, 0, 0 ;  /* 0x00000000ff047431 */ /* 0x001fe400000001ff */
[----:B-1----:R-:W-:-:S04]  /*0180*/  IMAD.MOV R7, RZ, RZ, -R5 ;  /* 0x000000ffff077224 */ /* 0x002fc800078e0a05 */
[----:B------:R-:W-:-:S04]  /*0190*/  IMAD.MOV.U32 R6, RZ, RZ, R7 ;  /* 0x000000ffff067224 */ /* 0x000fc800078e0007 */
[----:B------:R-:W-:-:S04]  /*01a0*/  IMAD R7, R6, R11, RZ ;  /* 0x0000000b06077224 */ /* 0x000fc800078e02ff */
[----:B------:R-:W-:-:S06]  /*01b0*/  IMAD.HI.U32 R5, R5, R7, R4 ;  /* 0x0000000705057227 */ /* 0x000fcc00078e0004 */
[----:B------:R-:W-:-:S04]  /*01c0*/  IMAD.HI.U32 R5, R5, R2, RZ ;  /* 0x0000000205057227 */ /* 0x000fc800078e00ff */
[----:B------:R-:W-:-:S04]  /*01d0*/  IMAD.MOV R4, RZ, RZ, -R5 ;  /* 0x000000ffff047224 */ /* 0x000fc800078e0a05 */
[----:B------:R-:W-:-:S05]  /*01e0*/  IMAD R2, R11, R4, R2 ;  /* 0x000000040b027224 */ /* 0x000fca00078e0202 */
[----:B------:R-:W-:-:S13]  /*01f0*/  ISETP.GT.U32.AND P1, PT, R11, R2, PT ;  /* 0x000000020b00720c */ /* 0x000fda0003f24070 */
[----:B------:R-:W-:Y:S02]  /*0200*/  @!P1 IMAD.IADD R2, R2, 0x1, -R11 ;  /* 0x0000000102029824 */ /* 0x000fe400078e0a0b */
[----:B------:R-:W-:Y:S01]  /*0210*/  @!P1 VIADD R5, R5, 0x1 ;  /* 0x0000000105059836 */ /* 0x000fe20000000000 */
[----:B------:R-:W-:Y:S02]  /*0220*/  ISETP.NE.AND P1, PT, R3, RZ, PT ;  /* 0x000000ff0300720c */ /* 0x000fe40003f25270 */
[----:B------:R-:W-:Y:S02]  /*0230*/  ISETP.GE.U32.AND P0, PT, R2, R11, PT ;  /* 0x0000000b0200720c */ /* 0x000fe40003f06070 */
[----:B------:R-:W-:-:S04]  /*0240*/  LOP3.LUT R2, R0, R3, RZ, 0x3c, !PT ;  /* 0x0000000300027212 */ /* 0x000fc800078e3cff */
[----:B------:R-:W-:-:S07]  /*0250*/  ISETP.GE.AND P2, PT, R2, RZ, PT ;  /* 0x000000ff0200720c */ /* 0x000fce0003f46270 */
[----:B------:R-:W-:-:S06]  /*0260*/  @P0 IADD3 R5, PT, PT, R5, 0x1, RZ ;  /* 0x0000000105050810 */ /* 0x000fcc0007ffe0ff */
[----:B------:R-:W-:Y:S01]  /*0270*/  @!P2 IMAD.MOV R5, RZ, RZ, -R5 ;  /* 0x000000ffff05a224 */ /* 0x000fe200078e0a05 */
[----:B------:R-:W-:-:S04]  /*0280*/  @!P1 LOP3.LUT R5, RZ, R3, RZ, 0x33, !PT ;  /* 0x00000003ff059212 */ /* 0x000fc800078e33ff */
[----:B------:R-:W-:Y:S01]  /*0290*/  VIMNMX R6, PT, PT, R5, 0x2, !PT ;  /* 0x0000000205067848 */ /* 0x000fe20007fe0100 */
[----:B------:R-:W-:-:S04]  /*02a0*/  IMAD.MOV R4, RZ, RZ, -R5 ;  /* 0x000000ffff047224 */ /* 0x000fc800078e0a05 */
[----:B------:R-:W-:-:S05]  /*02b0*/  IMAD R4, R3, R4, R0 ;  /* 0x0000000403047224 */ /* 0x000fca00078e0200 */
[C---:B------:R-:W-:Y:S02]  /*02c0*/  VIMNMX R2, PT, PT, R4.reuse, 0x2, !PT ;  /* 0x0000000204027848 */ /* 0x040fe40007fe0100 */
[----:B------:R-:W-:Y:S02]  /*02d0*/  VIADDMNMX R3, R4, 0x3, R3, PT ;  /* 0x0000000304037846 */ /* 0x000fe40003800103 */
[----:B---3--:R-:W-:Y:S01]  /*02e0*/  VIADDMNMX R4, R5, 0x3, R8, PT ;  /* 0x0000000305047846 */ /* 0x008fe20003800108 */
[----:B------:R-:W-:Y:S01]  /*02f0*/  VIADD R5, R6, 0xfffffffe ;  /* 0xfffffffe06057836 */ /* 0x000fe20000000000 */
[----:B------:R-:W-:Y:S01]  /*0300*/  IADD3 R6, PT, PT, R2, -0x2, RZ ;  /* 0xfffffffe02067810 */ /* 0x000fe20007ffe0ff */
[C---:B------:R-:W-:Y:S02]  /*0310*/  IMAD.IADD R9, R3.reuse, 0x1, -R2 ;  /* 0x0000000103097824 */ /* 0x040fe400078e0a02 */
[----:B------:R-:W-:Y:S02]  /*0320*/  IMAD.IADD R8, R4, 0x1, -R5 ;  /* 0x0000000104087824 */ /* 0x000fe400078e0a05 */
[----:B------:R-:W-:Y:S01]  /*0330*/  IMAD.IADD R7, R3, 0x1, -R6 ;  /* 0x0000000103077824 */ /* 0x000fe200078e0a06 */
[----:B------:R-:W-:-:S03]  /*0340*/  IADD3 R10, PT, PT, R9, 0x2, RZ ;  /* 0x00000002090a7810 */ /* 0x000fc60007ffe0ff */
[----:B------:R-:W-:Y:S01]  /*0350*/  IMAD R11, R7, R8, RZ ;  /* 0x00000008070b7224 */ /* 0x000fe200078e02ff */
[C---:B------:R-:W-:Y:S01]  /*0360*/  LOP3.LUT R12, R10.reuse, 0xfffffff0, RZ, 0xc0, !PT ;  /* 0xfffffff00a0c7812 */ /* 0x040fe200078ec0ff */
[----:B------:R-:W-:Y:S01]  /*0370*/  VIADD R8, R9, 0x1 ;  /* 0x0000000109087836 */ /* 0x000fe20000000000 */
[C---:B------:R-:W-:Y:S01]  /*0380*/  LOP3.LUT R16, R10.reuse, 0xf, RZ, 0xc0, !PT ;  /* 0x0000000f0a107812 */ /* 0x040fe200078ec0ff */
[----:B------:R-:W-:Y:S01]  /*0390*/  IMAD.MOV.U32 R7, RZ, RZ, RZ ;  /* 0x000000ffff077224 */ /* 0x000fe200078e00ff */
[C---:B------:R-:W-:Y:S02]  /*03a0*/  LOP3.LUT R17, R10.reuse, 0x7, RZ, 0xc0, !PT ;  /* 0x000000070a117812 */ /* 0x040fe400078ec0ff */
[----:B------:R-:W-:Y:S01]  /*03b0*/  LOP3.LUT R9, R10, 0x3, RZ, 0xc0, !PT ;  /* 0x000000030a097812 */ /* 0x000fe200078ec0ff */
[----:B------:R-:W-:Y:S01]  /*03c0*/  IMAD.MOV R10, RZ, RZ, -R12 ;  /* 0x000000ffff0a7224 */ /* 0x000fe200078e0a0c */
[----:B------:R-:W-:-:S07]  /*03d0*/  I2FP.F32.S32 R11, R11 ;  /* 0x0000000b000b7245 */ /* 0x000fce0000201400 */
.L_x_18:
[----:B------:R-:W-:Y:S01]  /*03e0*/  ISETP.GT.AND P0, PT, R4, R5, PT ;  /* 0x000000050400720c */ /* 0x000fe20003f04270 */
[----:B------:R-:W-:Y:S01]  /*03f0*/  BSSY.RECONVERGENT B2, `(.L_x_0) ;  /* 0x00000c3000027945 */ /* 0x000fe20003800200 */
[----:B------:R-:W-:-:S11]  /*0400*/  MOV R14, RZ ;  /* 0x000000ff000e7202 */ /* 0x000fd60000000f00 */
[----:B------:R-:W-:Y:S05]  /*0410*/  @!P0 BRA `(.L_x_1) ;  /* 0x0000000c00008947 */ /* 0x000fea0003800000 */
[----:B------:R-:W-:Y:S01]  /*0420*/  BSSY.RECONVERGENT B1, `(.L_x_2) ;  /* 0x00000be000017945 */ /* 0x000fe20003800200 */
[----:B------:R-:W-:Y:S01]  /*0430*/  ISETP.GE.U32.AND P0, PT, R8, 0xf, PT ;  /* 0x0000000f0800780c */ /* 0x000fe20003f06070 */
[----:B------:R-:W-:Y:S02]  /*0440*/  IMAD.MOV.U32 R12, RZ, RZ, RZ ;  /* 0x000000ffff0c7224 */ /* 0x000fe400078e00ff */
[----:B------:R-:W-:-:S10]  /*0450*/  IMAD.MOV.U32 R13, RZ, RZ, R5 ;  /* 0x000000ffff0d7224 */ /* 0x000fd400078e0005 */
.L_x_13:
[----:B------:R-:W-:Y:S01]  /*0460*/  ISETP.GT.AND P1, PT, R3, R6, PT ;  /* 0x000000060300720c */ /* 0x000fe20003f24270 */
[----:B------:R-:W-:-:S12]  /*0470*/  BSSY.RECONVERGENT B0, `(.L_x_3) ;  /* 0x00000b5000007945 */ /* 0x000fd80003800200 */
[----:B------:R-:W-:Y:S05]  /*0480*/  @!P1 BRA `(.L_x_4) ;  /* 0x0000000800cc9947 */ /* 0x000fea0003800000 */
[----:B------:R-:W-:Y:S01]  /*0490*/  BSSY.RECONVERGENT B3, `(.L_x_5) ;  /* 0x0000052000037945 */ /* 0x000fe20003800200 */
[----:B------:R-:W-:-:S03]  /*04a0*/  IMAD.MOV.U32 R18, RZ, RZ, R6 ;  /* 0x000000ffff127224 */ /* 0x000fc600078e0006 */
[----:B------:R-:W-:Y:S05]  /*04b0*/  @!P0 BRA `(.L_x_6) ;  /* 0x00000004003c8947 */ /* 0x000fea0003800000 */
[----:B------:R-:W0:Y:S01]  /*04c0*/  LDCU UR7, c[0x0][0x380] ;  /* 0x00007000ff0777ac */ /* 0x000e220008000800 */
[----:B------:R-:W-:Y:S01]  /*04d0*/  BSSY.RECONVERGENT B4, `(.L_x_7) ;  /* 0x000004c000047945 */ /* 0x000fe20003800200 */
[----:B------:R-:W-:Y:S01]  /*04e0*/  MOV R19, R10 ;  /* 0x0000000a00137202 */ /* 0x000fe20000000f00 */
[----:B------:R-:W-:Y:S02]  /*04f0*/  IMAD.MOV.U32 R18, RZ, RZ, R2 ;  /* 0x000000ffff127224 */ /* 0x000fe400078e0002 */
[----:B0-----:R-:W-:-:S07]  /*0500*/  IMAD R21, R13, UR7, R6 ;  /* 0x000000070d157c24 */ /* 0x001fce000f8e0206 */
.L_x_8:
[----:B------:R-:W-:Y:S02]  /*0510*/  IMAD.U32 R14, RZ, RZ, UR5 ;  /* 0x00000005ff0e7e24 */ /* 0x000fe4000f8e00ff */
[----:B------:R-:W-:Y:S02]  /*0520*/  IMAD.U32 R15, RZ, RZ, UR6 ;  /* 0x00000006ff0f7e24 */ /* 0x000fe4000f8e00ff */
[----:B------:R-:W-:-:S05]  /*0530*/  IMAD.WIDE R14, R21, 0x4, R14 ;  /* 0x00000004150e7825 */ /* 0x000fca00078e020e */
[----:B------:R-:W2:Y:S04]  /*0540*/  LDG.E R22, desc[UR8][R14.64+-0x20] ;  /* 0xffffe0080e167981 */ /* 0x000ea8000c1e1900 */
[----:B------:R-:W3:Y:S04]  /*0550*/  LDG.E R23, desc[UR8][R14.64+-0x1c] ;  /* 0xffffe4080e177981 */ /* 0x000ee8000c1e1900 */
[----:B------:R-:W4:Y:S04]  /*0560*/  LDG.E R26, desc[UR8][R14.64+-0x18] ;  /* 0xffffe8080e1a7981 */ /* 0x000f28000c1e1900 */
[----:B------:R-:W5:Y:S04]  /*0570*/  LDG.E R20, desc[UR8][R14.64+-0x14] ;  /* 0xffffec080e147981 */ /* 0x000f68000c1e1900 */
[----:B------:R-:W5:Y:S01]  /*0580*/  LDG.E R24, desc[UR8][R14.64+-0x10] ;  /* 0xfffff0080e187981 */ /* 0x000f62000c1e1900 */
[----:B------:R-:W-:-:S02]  /*0590*/  IADD3 R25, PT, PT, R12, 0x1, RZ ;  /* 0x000000010c197810 */ /* 0x000fc40007ffe0ff */
[----:B--2---:R-:W-:Y:S02]  /*05a0*/  ISETP.NE.AND P1, PT, R22, UR4, PT ;  /* 0x0000000416007c0c */ /* 0x004fe4000bf25270 */
[----:B------:R-:W2:Y:S01]  /*05b0*/  LDG.E R22, desc[UR8][R14.64+-0xc] ;  /* 0xfffff4080e167981 */ /* 0x000ea2000c1e1900 */
[----:B---3--:R-:W-:-:S03]  /*05c0*/  ISETP.NE.AND P2, PT, R23, UR4, PT ;  /* 0x0000000417007c0c */ /* 0x008fc6000bf45270 */
[----:B------:R-:W3:Y:S07]  /*05d0*/  LDG.E R23, desc[UR8][R14.64+-0x8] ;  /* 0xfffff8080e177981 */ /* 0x000eee000c1e1900 */
[----:B------:R-:W-:Y:S02]  /*05e0*/  @P1 IMAD.MOV R25, RZ, RZ, R12 ;  /* 0x000000ffff191224 */ /* 0x000fe400078e020c */
[----:B------:R-:W3:Y:S02]  /*05f0*/  LDG.E R12, desc[UR8][R14.64] ;  /* 0x000000080e0c7981 */ /* 0x000ee4000c1e1900 */
[----:B------:R-:W-:-:S02]  /*0600*/  VIADD R27, R25, 0x1 ;  /* 0x00000001191b7836 */ /* 0x000fc40000000000 */
[----:B------:R-:W-:Y:S02]  /*0610*/  @P2 IMAD.MOV R27, RZ, RZ, R25 ;  /* 0x000000ffff1b2224 */ /* 0x000fe400078e0219 */
[----:B------:R-:W3:Y:S01]  /*0620*/  LDG.E R25, desc[UR8][R14.64+-0x4] ;  /* 0xfffffc080e197981 */ /* 0x000ee2000c1e1900 */
[----:B----4-:R-:W-:Y:S02]  /*0630*/  ISETP.NE.AND P1, PT, R26, UR4, PT ;  /* 0x000000041a007c0c */ /* 0x010fe4000bf25270 */
[----:B-----5:R-:W-:Y:S02]  /*0640*/  ISETP.NE.AND P2, PT, R20, UR4, PT ;  /* 0x0000000414007c0c */ /* 0x020fe4000bf45270 */
[----:B------:R-:W-:-:S09]  /*0650*/  IADD3 R20, PT, PT, R27, 0x1, RZ ;  /* 0x000000011b147810 */ /* 0x000fd20007ffe0ff */
[----:B------:R-:W-:Y:S01]  /*0660*/  @P1 IMAD.MOV R20, RZ, RZ, R27 ;  /* 0x000000ffff141224 */ /* 0x000fe200078e021b */
[----:B------:R-:W-:Y:S01]  /*0670*/  ISETP.NE.AND P1, PT, R24, UR4, PT ;  /* 0x0000000418007c0c */ /* 0x000fe2000bf25270 */
[----:B------:R-:W4:Y:S02]  /*0680*/  LDG.E R27, desc[UR8][R14.64+0x1c] ;  /* 0x00001c080e1b7981 */ /* 0x000f24000c1e1900 */
[----:B------:R-:W-:Y:S02]  /*0690*/  VIADD R24, R20, 0x1 ;  /* 0x0000000114187836 */ /* 0x000fe40000000000 */
[----:B------:R-:W-:Y:S02]  /*06a0*/  @P2 IMAD.MOV R24, RZ, RZ, R20 ;  /* 0x000000ffff182224 */ /* 0x000fe400078e0214 */
[----:B------:R-:W5:Y:S03]  /*06b0*/  LDG.E R20, desc[UR8][R14.64+0x4] ;  /* 0x000004080e147981 */ /* 0x000f66000c1e1900 */
[----:B------:R-:W-:-:S03]  /*06c0*/  IADD3 R26, PT, PT, R24, 0x1, RZ ;  /* 0x00000001181a7810 */ /* 0x000fc60007ffe0ff */
[----:B------:R-:W-:-:S04]  /*06d0*/  @P1 IMAD.MOV R26, RZ, RZ, R24 ;  /* 0x000000ffff1a1224 */ /* 0x000fc800078e0218 */
[----:B------:R-:W-:Y:S01]  /*06e0*/  VIADD R24, R26, 0x1 ;  /* 0x000000011a187836 */ /* 0x000fe20000000000 */
[----:B--2---:R-:W-:Y:S02]  /*06f0*/  ISETP.NE.AND P2, PT, R22, UR4, PT ;  /* 0x0000000416007c0c */ /* 0x004fe4000bf45270 */
[----:B------:R-:W2:Y:S01]  /*0700*/  LDG.E R22, desc[UR8][R14.64+0x8] ;  /* 0x000008080e167981 */ /* 0x000ea2000c1e1900 */
[----:B---3--:R-:W-:-:S03]  /*0710*/  ISETP.NE.AND P1, PT, R23, UR4, PT ;  /* 0x0000000417007c0c */ /* 0x008fc6000bf25270 */
[----:B------:R-:W3:Y:S07]  /*0720*/  LDG.E R23, desc[UR8][R14.64+0xc] ;  /* 0x00000c080e177981 */ /* 0x000eee000c1e1900 */
[----:B------:R-:W-:Y:S01]  /*0730*/  @P2 IMAD.MOV R24, RZ, RZ, R26 ;  /* 0x000000ffff182224 */ /* 0x000fe200078e021a */
[----:B------:R-:W-:-:S04]  /*0740*/  ISETP.NE.AND P2, PT, R25, UR4, PT ;  /* 0x0000000419007c0c */ /* 0x000fc8000bf45270 */
[----:B------:R-:W-:Y:S01]  /*0750*/  IADD3 R26, PT, PT, R24, 0x1, RZ ;  /* 0x00000001181a7810 */ /* 0x000fe20007ffe0ff */
[----:B------:R-:W-:Y:S02]  /*0760*/  @P1 IMAD.MOV R26, RZ, RZ, R24 ;  /* 0x000000ffff1a1224 */ /* 0x000fe400078e0218 */
[----:B------:R-:W4:Y:S02]  /*0770*/  LDG.E R24, desc[UR8][R14.64+0x10] ;  /* 0x000010080e187981 */ /* 0x000f24000c1e1900 */
[----:B------:R-:W-:-:S04]  /*0780*/  VIADD R25, R26, 0x1 ;  /* 0x000000011a197836 */ /* 0x000fc80000000000 */
[----:B------:R-:W-:Y:S02]  /*0790*/  @P2 IMAD.MOV R25, RZ, RZ, R26 ;  /* 0x000000ffff192224 */ /* 0x000fe400078e021a */
[----:B------:R-:W4:Y:S01]  /*07a0*/  LDG.E R26, desc[UR8][R14.64+0x14] ;  /* 0x000014080e1a7981 */ /* 0x000f22000c1e1900 */
[----:B------:R-:W-:-:S03]  /*07b0*/  ISETP.NE.AND P1, PT, R12, UR4, PT ;  /* 0x000000040c007c0c */ /* 0x000fc6000bf25270 */
[----:B------:R0:W4:Y:S01]  /*07c0*/  LDG.E R12, desc[UR8][R14.64+0x18] ;  /* 0x000018080e0c7981 */ /* 0x000122000c1e1900 */
[----:B-----5:R-:W-:Y:S02]  /*07d0*/  ISETP.NE.AND P2, PT, R20, UR4, PT ;  /* 0x0000000414007c0c */ /* 0x020fe4000bf45270 */
[----:B------:R-:W-:-:S07]  /*07e0*/  IADD3 R20, PT, PT, R25, 0x1, RZ ;  /* 0x0000000119147810 */ /* 0x000fce0007ffe0ff */
[----:B------:R-:W-:Y:S02]  /*07f0*/  @P1 IMAD.MOV R20, RZ, RZ, R25 ;  /* 0x000000ffff141224 */ /* 0x000fe400078e0219 */
[----:B------:R-:W-:Y:S01]  /*0800*/  VIADD R19, R19, 0x10 ;  /* 0x0000001013137836 */ /* 0x000fe20000000000 */
[----:B------:R-:W-:Y:S01]  /*0810*/  IADD3 R18, PT, PT, R18, 0x10, RZ ;  /* 0x0000001012127810 */ /* 0x000fe20007ffe0ff */
[----:B------:R-:W-:Y:S01]  /*0820*/  VIADD R21, R21, 0x10 ;  /* 0x0000001015157836 */ /* 0x000fe20000000000 */
[----:B--2---:R-:W-:Y:S01]  /*0830*/  ISETP.NE.AND P1, PT, R22, UR4, PT ;  /* 0x0000000416007c0c */ /* 0x004fe2000bf25270 */
[----:B------:R-:W-:Y:S02]  /*0840*/  VIADD R22, R20, 0x1 ;  /* 0x0000000114167836 */ /* 0x000fe40000000000 */
[----:B------:R-:W-:Y:S01]  /*0850*/  @P2 IMAD.MOV R22, RZ, RZ, R20 ;  /* 0x000000ffff162224 */ /* 0x000fe200078e0214 */
[----:B---3--:R-:W-:-:S04]  /*0860*/  ISETP.NE.AND P2, PT, R23, UR4, PT ;  /* 0x0000000417007c0c */ /* 0x008fc8000bf45270 */
[----:B------:R-:W-:-:S05]  /*0870*/  IADD3 R20, PT, PT, R22, 0x1, RZ ;  /* 0x0000000116147810 */ /* 0x000fca0007ffe0ff */
[----:B------:R-:W-:Y:S01]  /*0880*/  @P1 IMAD.MOV R20, RZ, RZ, R22 ;  /* 0x000000ffff141224 */ /* 0x000fe200078e0216 */
[----:B----4-:R-:W-:-:S03]  /*0890*/  ISETP.NE.AND P1, PT, R24, UR4, PT ;  /* 0x0000000418007c0c */ /* 0x010fc6000bf25270 */
[----:B0-----:R-:W-:Y:S02]  /*08a0*/  VIADD R14, R20, 0x1 ;  /* 0x00000001140e7836 */ /* 0x001fe40000000000 */
[----:B------:R-:W-:Y:S01]  /*08b0*/  @P2 IMAD.MOV R14, RZ, RZ, R20 ;  /* 0x000000ffff0e2224 */ /* 0x000fe200078e0214 */
[----:B------:R-:W-:-:S04]  /*08c0*/  ISETP.NE.AND P2, PT, R26, UR4, PT ;  /* 0x000000041a007c0c */ /* 0x000fc8000bf45270 */
[----:B------:R-:W-:-:S03]  /*08d0*/  IADD3 R15, PT, PT, R14, 0x1, RZ ;  /* 0x000000010e0f7810 */ /* 0x000fc60007ffe0ff */
[----:B------:R-:W-:Y:S01]  /*08e0*/  @P1 IMAD.MOV R15, RZ, RZ, R14 ;  /* 0x000000ffff0f1224 */ /* 0x000fe200078e020e */
[----:B------:R-:W-:-:S03]  /*08f0*/  ISETP.NE.AND P1, PT, R12, UR4, PT ;  /* 0x000000040c007c0c */ /* 0x000fc6000bf25270 */
[----:B------:R-:W-:Y:S02]  /*0900*/  VIADD R12, R15, 0x1 ;  /* 0x000000010f0c7836 */ /* 0x000fe40000000000 */
[----:B------:R-:W-:Y:S01]  /*0910*/  @P2 IMAD.MOV R12, RZ, RZ, R15 ;  /* 0x000000ffff0c2224 */ /* 0x000fe200078e020f */
[----:B------:R-:W-:-:S04]  /*0920*/  ISETP.NE.AND P2, PT, R27, UR4, PT ;  /* 0x000000041b007c0c */ /* 0x000fc8000bf45270 */
[----:B------:R-:W-:-:S03]  /*0930*/  IADD3 R14, PT, PT, R12, 0x1, RZ ;  /* 0x000000010c0e7810 */ /* 0x000fc60007ffe0ff */
[----:B------:R-:W-:Y:S01]  /*0940*/  @P1 IMAD.MOV R14, RZ, RZ, R12 ;  /* 0x000000ffff0e1224 */ /* 0x000fe200078e020c */
[----:B------:R-:W-:-:S03]  /*0950*/  ISETP.NE.AND P1, PT, R19, RZ, PT ;  /* 0x000000ff1300720c */ /* 0x000fc60003f25270 */
[----:B------:R-:W-:Y:S02]  /*0960*/  VIADD R12, R14, 0x1 ;  /* 0x000000010e0c7836 */ /* 0x000fe40000000000 */
[----:B------:R-:W-:-:S08]  /*0970*/  @P2 IMAD.MOV R12, RZ, RZ, R14 ;  /* 0x000000ffff0c2224 */ /* 0x000fd000078e020e */
[----:B------:R-:W-:Y:S05]  /*0980*/  @P1 BRA `(.L_x_8) ;  /* 0xfffffff800e01947 */ /* 0x000fea000383ffff */
[----:B------:R-:W-:Y:S05]  /*0990*/  BSYNC.RECONVERGENT B4 ;  /* 0x0000000000047941 */ /* 0x000fea0003800200 */
.L_x_7:
[----:B------:R-:W-:-:S07]  /*09a0*/  VIADD R18, R18, 0xfffffffe ;  /* 0xfffffffe12127836 */ /* 0x000fce0000000000 */
.L_x_6:
[----:B------:R-:W-:Y:S05]  /*09b0*/  BSYNC.RECONVERGENT B3 ;  /* 0x0000000000037941 */ /* 0x000fea0003800200 */
.L_x_5:
[----:B------:R-:W-:-:S13]  /*09c0*/  ISETP.NE.AND P1, PT, R16, RZ, PT ;  /* 0x000000ff1000720c */ /* 0x000fda0003f25270 */
[----:B------:R-:W-:Y:S05]  /*09d0*/  @!P1 BRA `(.L_x_4) ;  /* 0x0000000400789947 */ /* 0x000fea0003800000 */
[----:B------:R-:W-:Y:S01]  /*09e0*/  IADD3 R14, PT, PT, R16, -0x1, RZ ;  /* 0xffffffff100e7810 */ /* 0x000fe20007ffe0ff */
[----:B------:R-:W-:Y:S01]  /*09f0*/  BSSY.RECONVERGENT B3, `(.L_x_9) ;  /* 0x0000029000037945 */ /* 0x000fe20003800200 */
[----:B------:R-:W-:Y:S02]  /*0a00*/  ISETP.NE.AND P1, PT, R17, RZ, PT ;  /* 0x000000ff1100720c */ /* 0x000fe40003f25270 */
[----:B------:R-:W-:-:S13]  /*0a10*/  ISETP.GE.U32.AND P2, PT, R14, 0x7, PT ;  /* 0x000000070e00780c */ /* 0x000fda0003f46070 */
[----:B------:R-:W-:Y:S05]  /*0a20*/  @!P2 BRA `(.L_x_10) ;  /* 0x000000000094a947 */ /* 0x000fea0003800000 */
[----:B------:R-:W0:Y:S01]  /*0a30*/  LDC.64 R14, c[0x0][0x388] ;  /* 0x0000e200ff0e7b82 */ /* 0x000e220000000a00 */
[----:B------:R-:W1:Y:S02]  /*0a40*/  LDCU UR7, c[0x0][0x380] ;  /* 0x00007000ff0777ac */ /* 0x000e640008000800 */
[----:B-1----:R-:W-:-:S04]  /*0a50*/  IMAD R19, R13, UR7, R18 ;  /* 0x000000070d137c24 */ /* 0x002fc8000f8e0212 */
[----:B0-----:R-:W-:-:S05]  /*0a60*/  IMAD.WIDE R14, R19, 0x4, R14 ;  /* 0x00000004130e7825 */ /* 0x001fca00078e020e */
[----:B------:R-:W2:Y:S04]  /*0a70*/  LDG.E R26, desc[UR8][R14.64] ;  /* 0x000000080e1a7981 */ /* 0x000ea8000c1e1900 */
[----:B------:R-:W3:Y:S04]  /*0a80*/  LDG.E R22, desc[UR8][R14.64+0x4] ;  /* 0x000004080e167981 */ /* 0x000ee8000c1e1900 */
[----:B------:R-:W4:Y:S04]  /*0a90*/  LDG.E R23, desc[UR8][R14.64+0x8] ;  /* 0x000008080e177981 */ /* 0x000f28000c1e1900 */
[----:B------:R-:W5:Y:S04]  /*0aa0*/  LDG.E R24, desc[UR8][R14.64+0xc] ;  /* 0x00000c080e187981 */ /* 0x000f68000c1e1900 */
[----:B------:R-:W5:Y:S04]  /*0ab0*/  LDG.E R25, desc[UR8][R14.64+0x10] ;  /* 0x000010080e197981 */ /* 0x000f68000c1e1900 */
[----:B------:R-:W5:Y:S04]  /*0ac0*/  LDG.E R20, desc[UR8][R14.64+0x14] ;  /* 0x000014080e147981 */ /* 0x000f68000c1e1900 */
[----:B------:R-:W5:Y:S04]  /*0ad0*/  LDG.E R19, desc[UR8][R14.64+0x18] ;  /* 0x000018080e137981 */ /* 0x000f68000c1e1900 */
[----:B------:R0:W5:Y:S01]  /*0ae0*/  LDG.E R21, desc[UR8][R14.64+0x1c] ;  /* 0x00001c080e157981 */ /* 0x000162000c1e1900 */
[----:B------:R-:W-:-:S02]  /*0af0*/  IADD3 R18, PT, PT, R18, 0x8, RZ ;  /* 0x0000000812127810 */ /* 0x000fc40007ffe0ff */
[----:B--2---:R-:W-:Y:S02]  /*0b00*/  ISETP.NE.AND P3, PT, R26, UR4, PT ;  /* 0x000000041a007c0c */ /* 0x004fe4000bf65270 */
[----:B---3--:R-:W-:Y:S01]  /*0b10*/  ISETP.NE.AND P2, PT, R22, UR4, PT ;  /* 0x0000000416007c0c */ /* 0x008fe2000bf45270 */
[----:B------:R-:W-:-:S10]  /*0b20*/  VIADD R22, R12, 0x1 ;  /* 0x000000010c167836 */ /* 0x000fd40000000000 */
[----:B------:R-:W-:Y:S01]  /*0b30*/  @P3 IMAD.MOV R22, RZ, RZ, R12 ;  /* 0x000000ffff163224 */ /* 0x000fe200078e020c */
[----:B----4-:R-:W-:-:S03]  /*0b40*/  ISETP.NE.AND P3, PT, R23, UR4, PT ;  /* 0x0000000417007c0c */ /* 0x010fc6000bf65270 */
[C---:B------:R-:W-:Y:S01]  /*0b50*/  VIADD R12, R22.reuse, 0x1 ;  /* 0x00000001160c7836 */ /* 0x040fe20000000000 */
[----:B------:R-:W-:Y:S02]  /*0b60*/  @P2 IADD3 R12, PT, PT, R22, RZ, RZ ;  /* 0x000000ff160c2210 */ /* 0x000fe40007ffe0ff */
[----:B-----5:R-:W-:-:S03]  /*0b70*/  ISETP.NE.AND P2, PT, R24, UR4, PT ;  /* 0x0000000418007c0c */ /* 0x020fc6000bf45270 */
[----:B------:R-:W-:-:S04]  /*0b80*/  VIADD R22, R12, 0x1 ;  /* 0x000000010c167836 */ /* 0x000fc80000000000 */
[----:B------:R-:W-:Y:S01]  /*0b90*/  @P3 IMAD.MOV R22, RZ, RZ, R12 ;  /* 0x000000ffff163224 */ /* 0x000fe200078e020c */
[----:B------:R-:W-:-:S03]  /*0ba0*/  ISETP.NE.AND P3, PT, R25, UR4, PT ;  /* 0x0000000419007c0c */ /* 0x000fc6000bf65270 */
[C---:B------:R-:W-:Y:S02]  /*0bb0*/  VIADD R12, R22.reuse, 0x1 ;  /* 0x00000001160c7836 */ /* 0x040fe40000000000 */
[----:B------:R-:W-:Y:S02]  /*0bc0*/  @P2 IADD3 R12, PT, PT, R22, RZ, RZ ;  /* 0x000000ff160c2210 */ /* 0x000fe40007ffe0ff */
[----:B------:R-:W-:-:S03]  /*0bd0*/  ISETP.NE.AND P2, PT, R20, UR4, PT ;  /* 0x0000000414007c0c */ /* 0x000fc6000bf45270 */
[----:B0-----:R-:W-:-:S03]  /*0be0*/  VIADD R14, R12, 0x1 ;  /* 0x000000010c0e7836 */ /* 0x001fc60000000000 */
[----:B------:R-:W-:Y:S01]  /*0bf0*/  @P3 IMAD.MOV R14, RZ, RZ, R12 ;  /* 0x000000ffff0e3224 */ /* 0x000fe200078e020c */
[----:B------:R-:W-:-:S03]  /*0c00*/  ISETP.NE.AND P3, PT, R19, UR4, PT ;  /* 0x0000000413007c0c */ /* 0x000fc6000bf65270 */
[----:B------:R-:W-:-:S03]  /*0c10*/  VIADD R12, R14, 0x1 ;  /* 0x000000010e0c7836 */ /* 0x000fc60000000000 */
[----:B------:R-:W-:Y:S02]  /*0c20*/  @P2 IADD3 R12, PT, PT, R14, RZ, RZ ;  /* 0x000000ff0e0c2210 */ /* 0x000fe40007ffe0ff */
[----:B------:R-:W-:-:S03]  /*0c30*/  ISETP.NE.AND P2, PT, R21, UR4, PT ;  /* 0x0000000415007c0c */ /* 0x000fc6000bf45270 */
[----:B------:R-:W-:Y:S02]  /*0c40*/  VIADD R14, R12, 0x1 ;  /* 0x000000010c0e7836 */ /* 0x000fe40000000000 */
[----:B------:R-:W-:-:S04]  /*0c50*/  @P3 IMAD.MOV R14, RZ, RZ, R12 ;  /* 0x000000ffff0e3224 */ /* 0x000fc800078e020c */
[----:B------:R-:W-:-:S04]  /*0c60*/  VIADD R12, R14, 0x1 ;  /* 0x000000010e0c7836 */ /* 0x000fc80000000000 */
[----:B------:R-:W-:-:S07]  /*0c70*/  @P2 IMAD.MOV R12, RZ, RZ, R14 ;  /* 0x000000ffff0c2224 */ /* 0x000fce00078e020e */
.L_x_10:
[----:B------:R-:W-:Y:S05]  /*0c80*/  BSYNC.RECONVERGENT B3 ;  /* 0x0000000000037941 */ /* 0x000fea0003800200 */
.L_x_9:
[----:B------:R-:W-:Y:S05]  /*0c90*/  @!P1 BRA `(.L_x_4) ;  /* 0x0000000000c89947 */ /* 0x000fea0003800000 */
[----:B------:R-:W-:Y:S01]  /*0ca0*/  VIADD R14, R17, 0xffffffff ;  /* 0xffffffff110e7836 */ /* 0x000fe20000000000 */
[----:B------:R-:W-:Y:S01]  /*0cb0*/  BSSY.RECONVERGENT B3, `(.L_x_11) ;  /* 0x0000019000037945 */ /* 0x000fe20003800200 */
[----:B------:R-:W-:-:S03]  /*0cc0*/  ISETP.NE.AND P1, PT, R9, RZ, PT ;  /* 0x000000ff0900720c */ /* 0x000fc60003f25270 */
        /* <DEDUP_REMOVED lines=9> */
[----:B------:R-:W5:Y:S01]  /*0d60*/  LDG.E R21, desc[UR8][R14.64+0xc] ;  /* 0x00000c080e157981 */ /* 0x000f62000c1e1900 */
[----:B------:R-:W-:Y:S01]  /*0d70*/  VIADD R18, R18, 0x4 ;  /* 0x0000000412127836 */ /* 0x000fe20000000000 */
[----:B--2---:R-:W-:-:S02]  /*0d80*/  ISETP.NE.AND P3, PT, R22, UR4, PT ;  /* 0x0000000416007c0c */ /* 0x004fc4000bf65270 */
[----:B---3--:R-:W-:Y:S01]  /*0d90*/  ISETP.NE.AND P2, PT, R19, UR4, PT ;  /* 0x0000000413007c0c */ /* 0x008fe2000bf45270 */
[----:B------:R-:W-:-:S10]  /*0da0*/  VIADD R19, R12, 0x1 ;  /* 0x000000010c137836 */ /* 0x000fd40000000000 */
[----:B------:R-:W-:Y:S02]  /*0db0*/  @P3 IADD3 R19, PT, PT, R12, RZ, RZ ;  /* 0x000000ff0c133210 */ /* 0x000fe40007ffe0ff */
[----:B----4-:R-:W-:-:S03]  /*0dc0*/  ISETP.NE.AND P3, PT, R20, UR4, PT ;  /* 0x0000000414007c0c */ /* 0x010fc6000bf65270 */
[----:B------:R-:W-:Y:S02]  /*0dd0*/  VIADD R12, R19, 0x1 ;  /* 0x00000001130c7836 */ /* 0x000fe40000000000 */
[----:B------:R-:W-:Y:S01]  /*0de0*/  @P2 IMAD.MOV R12, RZ, RZ, R19 ;  /* 0x000000ffff0c2224 */ /* 0x000fe200078e0213 */
[----:B-----5:R-:W-:-:S03]  /*0df0*/  ISETP.NE.AND P2, PT, R21, UR4, PT ;  /* 0x0000000415007c0c */ /* 0x020fc6000bf45270 */
[----:B------:R-:W-:-:S04]  /*0e00*/  VIADD R19, R12, 0x1 ;  /* 0x000000010c137836 */ /* 0x000fc80000000000 */
[----:B------:R-:W-:-:S05]  /*0e10*/  @P3 IADD3 R19, PT, PT, R12, RZ, RZ ;  /* 0x000000ff0c133210 */ /* 0x000fca0007ffe0ff */
[----:B------:R-:W-:Y:S02]  /*0e20*/  VIADD R12, R19, 0x1 ;  /* 0x00000001130c7836 */ /* 0x000fe40000000000 */
[----:B------:R-:W-:-:S07]  /*0e30*/  @P2 IMAD.MOV R12, RZ, RZ, R19 ;  /* 0x000000ffff0c2224 */ /* 0x000fce00078e0213 */
.L_x_12:
[----:B------:R-:W-:Y:S05]  /*0e40*/  BSYNC.RECONVERGENT B3 ;  /* 0x0000000000037941 */ /* 0x000fea0003800200 */
.L_x_11:
[----:B------:R-:W-:Y:S05]  /*0e50*/  @!P1 BRA `(.L_x_4) ;  /* 0x0000000000589947 */ /* 0x000fea0003800000 */
[----:B------:R-:W0:Y:S01]  /*0e60*/  LDC.64 R14, c[0x0][0x388] ;  /* 0x0000e200ff0e7b82 */ /* 0x000e220000000a00 */
[----:B------:R-:W1:Y:S02]  /*0e70*/  LDCU UR7, c[0x0][0x380] ;  /* 0x00007000ff0777ac */ /* 0x000e640008000800 */
[----:B-1----:R-:W-:-:S04]  /*0e80*/  IMAD R19, R13, UR7, R18 ;  /* 0x000000070d137c24 */ /* 0x002fc8000f8e0212 */
[----:B0-----:R-:W-:-:S05]  /*0e90*/  IMAD.WIDE R14, R19, 0x4, R14 ;  /* 0x00000004130e7825 */ /* 0x001fca00078e020e */
[----:B------:R-:W2:Y:S01]  /*0ea0*/  LDG.E R18, desc[UR8][R14.64] ;  /* 0x000000080e127981 */ /* 0x000ea2000c1e1900 */
[----:B------:R-:W-:Y:S02]  /*0eb0*/  ISETP.NE.AND P2, PT, R9, 0x1, PT ;  /* 0x000000010900780c */ /* 0x000fe40003f45270 */
[----:B--2---:R-:W-:Y:S02]  /*0ec0*/  ISETP.NE.AND P1, PT, R18, UR4, PT ;  /* 0x0000000412007c0c */ /* 0x004fe4000bf25270 */
[----:B------:R-:W-:-:S11]  /*0ed0*/  IADD3 R18, PT, PT, R12, 0x1, RZ ;  /* 0x000000010c127810 */ /* 0x000fd60007ffe0ff */
[----:B------:R-:W-:-:S04]  /*0ee0*/  @P1 IMAD.MOV R18, RZ, RZ, R12 ;  /* 0x000000ffff121224 */ /* 0x000fc800078e020c */
[----:B------:R-:W-:Y:S01]  /*0ef0*/  IMAD.MOV.U32 R12, RZ, RZ, R18 ;  /* 0x000000ffff0c7224 */ /* 0x000fe200078e0012 */
[----:B------:R-:W-:Y:S06]  /*0f00*/  @!P2 BRA `(.L_x_4) ;  /* 0x00000000002ca947 */ /* 0x000fec0003800000 */
[----:B------:R-:W-:Y:S01]  /*0f10*/  ISETP.NE.AND P2, PT, R9, 0x2, PT ;  /* 0x000000020900780c */ /* 0x000fe20003f45270 */
[----:B------:R-:W2:-:S12]  /*0f20*/  LDG.E R18, desc[UR8][R14.64+0x4] ;  /* 0x000004080e127981 */ /* 0x000e98000c1e1900 */
[----:B------:R-:W3:Y:S01]  /*0f30*/  @P2 LDG.E R19, desc[UR8][R14.64+0x8] ;  /* 0x000008080e132981 */ /* 0x000ee2000c1e1900 */
[----:B--2---:R-:W-:Y:S01]  /*0f40*/  ISETP.NE.AND P1, PT, R18, UR4, PT ;  /* 0x0000000412007c0c */ /* 0x004fe2000bf25270 */
[----:B------:R-:W-:Y:S01]  /*0f50*/  VIADD R18, R12, 0x1 ;  /* 0x000000010c127836 */ /* 0x000fe20000000000 */
[----:B---3--:R-:W-:-:S11]  /*0f60*/  ISETP.NE.AND P3, PT, R19, UR4, P2 ;  /* 0x0000000413007c0c */ /* 0x008fd60009765270 */
[----:B------:R-:W-:-:S05]  /*0f70*/  @P1 IADD3 R18, PT, PT, R12, RZ, RZ ;  /* 0x000000ff0c121210 */ /* 0x000fca0007ffe0ff */
[----:B------:R-:W-:-:S04]  /*0f80*/  IMAD.MOV.U32 R12, RZ, RZ, R18 ;  /* 0x000000ffff0c7224 */ /* 0x000fc800078e0012 */
[----:B------:R-:W-:Y:S02]  /*0f90*/  @P2 VIADD R18, R12, 0x1 ;  /* 0x000000010c122836 */ /* 0x000fe40000000000 */
[----:B------:R-:W-:-:S05]  /*0fa0*/  @P3 IMAD.MOV R18, RZ, RZ, R12 ;  /* 0x000000ffff123224 */ /* 0x000fca00078e020c */
[----:B------:R-:W-:-:S07]  /*0fb0*/  @P2 MOV R12, R18 ;  /* 0x00000012000c2202 */ /* 0x000fce0000000f00 */
.L_x_4:
[----:B------:R-:W-:Y:S05]  /*0fc0*/  BSYNC.RECONVERGENT B0 ;  /* 0x0000000000007941 */ /* 0x000fea0003800200 */
.L_x_3:
[----:B------:R-:W-:-:S05]  /*0fd0*/  VIADD R13, R13, 0x1 ;  /* 0x000000010d0d7836 */ /* 0x000fca0000000000 */
[----:B------:R-:W-:-:S13]  /*0fe0*/  ISETP.NE.AND P1, PT, R13, R4, PT ;  /* 0x000000040d00720c */ /* 0x000fda0003f25270 */
[----:B------:R-:W-:Y:S05]  /*0ff0*/  @P1 BRA `(.L_x_13) ;  /* 0xfffffff400181947 */ /* 0x000fea000383ffff */
[----:B------:R-:W-:Y:S05]  /*1000*/  BSYNC.RECONVERGENT B1 ;  /* 0x0000000000017941 */ /* 0x000fea0003800200 */
.L_x_2:
[----:B------:R-:W-:-:S07]  /*1010*/  I2FP.F32.S32 R14, R12 ;  /* 0x0000000c000e7245 */ /* 0x000fce0000201400 */
.L_x_1:
[----:B------:R-:W-:Y:S05]  /*1020*/  BSYNC.RECONVERGENT B2 ;  /* 0x0000000000027941 */ /* 0x000fea0003800200 */
.L_x_0:
[----:B------:R-:W0:Y:S01]  /*1030*/  MUFU.RCP R12, R11 ;  /* 0x0000000b000c7308 */ /* 0x000e220000001000 */
[----:B------:R-:W-:Y:S07]  /*1040*/  BSSY.RECONVERGENT B0, `(.L_x_14) ;  /* 0x000000b000007945 */ /* 0x000fee0003800200 */
[----:B------:R-:W1:Y:S01]  /*1050*/  FCHK P0, R14, R11 ;  /* 0x0000000b0e007302 */ /* 0x000e620000000000 */
[----:B0-----:R-:W-:-:S04]  /*1060*/  FFMA R13, -R11, R12, 1 ;  /* 0x3f8000000b0d7423 */ /* 0x001fc8000000010c */
[----:B------:R-:W-:-:S04]  /*1070*/  FFMA R12, R12, R13, R12 ;  /* 0x0000000d0c0c7223 */ /* 0x000fc8000000000c */
[----:B------:R-:W-:-:S04]  /*1080*/  FFMA R13, R12, R14, RZ ;  /* 0x0000000e0c0d7223 */ /* 0x000fc800000000ff */
[----:B------:R-:W-:-:S04]  /*1090*/  FFMA R18, -R11, R13, R14 ;  /* 0x0000000d0b127223 */ /* 0x000fc8000000010e */
[----:B------:R-:W-:Y:S01]  /*10a0*/  FFMA R12, R12, R18, R13 ;  /* 0x000000120c0c7223 */ /* 0x000fe2000000000d */
[----:B-1----:R-:W-:Y:S06]  /*10b0*/  @!P0 BRA `(.L_x_15) ;  /* 0x00000000000c8947 */ /* 0x002fec0003800000 */
[----:B------:R-:W-:Y:S01]  /*10c0*/  IMAD.MOV.U32 R12, RZ, RZ, R14 ;  /* 0x000000ffff0c7224 */ /* 0x000fe200078e000e */
[----:B------:R-:W-:-:S07]  /*10d0*/  MOV R14, 0x10f0 ;  /* 0x000010f0000e7802 */ /* 0x000fce0000000f00 */
[----:B------:R-:W-:Y:S05]  /*10e0*/  CALL.REL.NOINC `($__internal_0_$__cuda_sm3x_div_rn_noftz_f32_slowpath) ;  /* 0x0000000000a87944 */ /* 0x000fea0003c00000 */
.L_x_15:
[----:B------:R-:W-:Y:S05]  /*10f0*/  BSYNC.RECONVERGENT B0 ;  /* 0x0000000000007941 */ /* 0x000fea0003800200 */
.L_x_14:
[----:B------:R-:W-:Y:S01]  /*1100*/  FSETP.NEU.AND P0, PT, R12, RZ, PT ;  /* 0x000000ff0c00720b */ /* 0x000fe20003f0d000 */
[----:B------:R-:W-:-:S12]  /*1110*/  BSSY.RECONVERGENT B0, `(.L_x_16) ;  /* 0x0000020000007945 */ /* 0x000fd80003800200 */
[----:B------:R-:W-:Y:S05]  /*1120*/  @!P0 BRA `(.L_x_17) ;  /* 0x0000000000788947 */ /* 0x000fea0003800000 */
[C---:B------:R-:W-:Y:S01]  /*1130*/  FMUL R13, R12.reuse, 8388608 ;  /* 0x4b0000000c0d7820 */ /* 0x040fe20000400000 */
[----:B------:R-:W-:Y:S01]  /*1140*/  FSETP.GEU.AND P0, PT, R12, 1.175494350822287508e-38, PT ;  /* 0x008000000c00780b */ /* 0x000fe20003f0e000 */
[----:B------:R-:W-:-:S03]  /*1150*/  IMAD.MOV.U32 R15, RZ, RZ, 0x3dc6b27f ;  /* 0x3dc6b27fff0f7424 */ /* 0x000fc600078e00ff */
[----:B------:R-:W-:-:S05]  /*1160*/  FSEL R13, R13, R12, !P0 ;  /* 0x0000000c0d0d7208 */ /* 0x000fca0004000000 */
[----:B------:R-:W-:-:S05]  /*1170*/  VIADD R18, R13, 0xc0cafb0d ;  /* 0xc0cafb0d0d127836 */ /* 0x000fca0000000000 */
[----:B------:R-:W-:-:S04]  /*1180*/  LOP3.LUT R18, R18, 0xff800000, RZ, 0xc0, !PT ;  /* 0xff80000012127812 */ /* 0x000fc800078ec0ff */
[-C--:B------:R-:W-:Y:S02]  /*1190*/  IADD3 R14, PT, PT, R13, -R18.reuse, RZ ;  /* 0x800000120d0e7210 */ /* 0x080fe40007ffe0ff */
[----:B------:R-:W-:-:S03]  /*11a0*/  I2FP.F32.S32 R18, R18 ;  /* 0x0000001200127245 */ /* 0x000fc60000201400 */
[----:B------:R-:W-:-:S04]  /*11b0*/  FADD R14, R14, -1 ;  /* 0xbf8000000e0e7421 */ /* 0x000fc80000000000 */
[----:B------:R-:W-:-:S04]  /*11c0*/  FFMA R15, R14, R15, -0.16845393180847167969 ;  /* 0xbe2c7f300e0f7423 */ /* 0x000fc8000000000f */
[----:B------:R-:W-:-:S04]  /*11d0*/  FFMA R15, R14, R15, 0.1716887056827545166 ;  /* 0x3e2fcf2a0e0f7423 */ /* 0x000fc8000000000f */
[----:B------:R-:W-:-:S04]  /*11e0*/  FFMA R15, R14, R15, -0.17900948226451873779 ;  /* 0xbe374e430e0f7423 */ /* 0x000fc8000000000f */
[----:B------:R-:W-:-:S04]  /*11f0*/  FFMA R15, R14, R15, 0.20512372255325317383 ;  /* 0x3e520bf40e0f7423 */ /* 0x000fc8000000000f */
[----:B------:R-:W-:-:S04]  /*1200*/  FFMA R15, R14, R15, -0.24046532809734344482 ;  /* 0xbe763c8b0e0f7423 */ /* 0x000fc8000000000f */
[----:B------:R-:W-:-:S04]  /*1210*/  FFMA R15, R14, R15, 0.28857114911079406738 ;  /* 0x3e93bf990e0f7423 */ /* 0x000fc8000000000f */
[----:B------:R-:W-:-:S04]  /*1220*/  FFMA R15, R14, R15, -0.36067417263984680176 ;  /* 0xbeb8aa490e0f7423 */ /* 0x000fc8000000000f */
[----:B------:R-:W-:-:S04]  /*1230*/  FFMA R15, R14, R15, 0.48089820146560668945 ;  /* 0x3ef6384a0e0f7423 */ /* 0x000fc8000000000f */
[----:B------:R-:W-:-:S04]  /*1240*/  FFMA R15, R14, R15, -0.72134751081466674805 ;  /* 0xbf38aa3b0e0f7423 */ /* 0x000fc8000000000f */
[C---:B------:R-:W-:Y:S01]  /*1250*/  FMUL R19, R14.reuse, R15 ;  /* 0x0000000f0e137220 */ /* 0x040fe20000400000 */
[----:B------:R-:W-:Y:S02]  /*1260*/  FSEL R15, RZ, -23, P0 ;  /* 0xc1b80000ff0f7808 */ /* 0x000fe40000000000 */
[----:B------:R-:W-:Y:S01]  /*1270*/  ISETP.GT.U32.AND P0, PT, R13, 0x7f7fffff, PT ;  /* 0x7f7fffff0d00780c */ /* 0x000fe20003f04070 */
[----:B------:R-:W-:Y:S02]  /*1280*/  FMUL R19, R14, R19 ;  /* 0x000000130e137220 */ /* 0x000fe40000400000 */
[----:B------:R-:W-:Y:S01]  /*1290*/  FFMA R15, R18, 1.1920928955078125e-07, R15 ;  /* 0x34000000120f7823 */ /* 0x000fe2000000000f */
[----:B------:R-:W-:Y:S02]  /*12a0*/  IMAD.MOV.U32 R18, RZ, RZ, 0x7f800000 ;  /* 0x7f800000ff127424 */ /* 0x000fe400078e00ff */
[----:B------:R-:W-:-:S04]  /*12b0*/  FFMA R14, R14, 1.4426950216293334961, R19 ;  /* 0x3fb8aa3b0e0e7823 */ /* 0x000fc80000000013 */
[----:B------:R-:W-:-:S03]  /*12c0*/  FADD R14, R15, R14 ;  /* 0x0000000e0f0e7221 */ /* 0x000fc60000000000 */
[C---:B------:R-:W-:Y:S01]  /*12d0*/  @P0 FFMA R14, R13.reuse, R18, +INF ;  /* 0x7f8000000d0e0423 */ /* 0x040fe20000000012 */
[----:B------:R-:W-:-:S04]  /*12e0*/  FSETP.NEU.AND P0, PT, R13, RZ, PT ;  /* 0x000000ff0d00720b */ /* 0x000fc80003f0d000 */
[----:B------:R-:W-:-:S05]  /*12f0*/  FSEL R14, R14, -INF , P0 ;  /* 0xff8000000e0e7808 */ /* 0x000fca0000000000 */
[----:B------:R-:W-:-:S07]  /*1300*/  FFMA R7, R14, -R12, R7 ;  /* 0x8000000c0e077223 */ /* 0x000fce0000000007 */
.L_x_17:
[----:B------:R-:W-:Y:S05]  /*1310*/  BSYNC.RECONVERGENT B0 ;  /* 0x0000000000007941 */ /* 0x000fea0003800200 */
.L_x_16:
[----:B------:R-:W-:-:S04]  /*1320*/  UIADD3 UR4, UPT, UPT, UR4, 0x1, URZ ;  /* 0x0000000104047890 */ /* 0x000fc8000fffe0ff */
[----:B------:R-:W-:-:S09]  /*1330*/  UISETP.NE.AND UP0, UPT, UR4, 0x10, UPT ;  /* 0x000000100400788c */ /* 0x000fd2000bf05270 */
[----:B------:R-:W-:Y:S05]  /*1340*/  BRA.U UP0, `(.L_x_18) ;  /* 0xfffffff100247547 */ /* 0x000fea000b83ffff */
[----:B------:R-:W0:Y:S02]  /*1350*/  LDC.64 R2, c[0x0][0x390] ;  /* 0x0000e400ff027b82 */ /* 0x000e240000000a00 */
[----:B0-----:R-:W-:-:S05]  /*1360*/  IMAD.WIDE R2, R0, 0x4, R2 ;  /* 0x0000000400027825 */ /* 0x001fca00078e0202 */
[----:B------:R-:W-:Y:S01]  /*1370*/  STG.E desc[UR8][R2.64], R7 ;  /* 0x0000000702007986 */ /* 0x000fe2000c101908 */
[----:B------:R-:W-:Y:S05]  /*1380*/  EXIT ;  /* 0x000000000000794d */ /* 0x000fea0003800000 */
        .weak           $__internal_0_$__cuda_sm3x_div_rn_noftz_f32_slowpath
        .type           $__internal_0_$__cuda_sm3x_div_rn_noftz_f32_slowpath,@function
        .size           $__internal_0_$__cuda_sm3x_div_rn_noftz_f32_slowpath,(.L_x_31 - $__internal_0_$__cuda_sm3x_div_rn_noftz_f32_slowpath)
$__internal_0_$__cuda_sm3x_div_rn_noftz_f32_slowpath:
[--C-:B------:R-:W-:Y:S01]  /*1390*/  SHF.R.U32.HI R13, RZ, 0x17, R11.reuse ;  /* 0x00000017ff0d7819 */ /* 0x100fe2000001160b */
[----:B------:R-:W-:Y:S01]  /*13a0*/  BSSY.RECONVERGENT B1, `(.L_x_19) ;  /* 0x0000063000017945 */ /* 0x000fe20003800200 */
[----:B------:R-:W-:Y:S01]  /*13b0*/  SHF.R.U32.HI R15, RZ, 0x17, R12 ;  /* 0x00000017ff0f7819 */ /* 0x000fe2000001160c */
[----:B------:R-:W-:Y:S01]  /*13c0*/  IMAD.MOV.U32 R19, RZ, RZ, R11 ;  /* 0x000000ffff137224 */ /* 0x000fe200078e000b */
[----:B------:R-:W-:Y:S02]  /*13d0*/  LOP3.LUT R13, R13, 0xff, RZ, 0xc0, !PT ;  /* 0x000000ff0d0d7812 */ /* 0x000fe400078ec0ff */
[----:B------:R-:W-:-:S03]  /*13e0*/  LOP3.LUT R20, R15, 0xff, RZ, 0xc0, !PT ;  /* 0x000000ff0f147812 */ /* 0x000fc600078ec0ff */
[----:B------:R-:W-:Y:S01]  /*13f0*/  VIADD R21, R13, 0xffffffff ;  /* 0xffffffff0d157836 */ /* 0x000fe20000000000 */
[----:B------:R-:W-:-:S04]  /*1400*/  IADD3 R18, PT, PT, R20, -0x1, RZ ;  /* 0xffffffff14127810 */ /* 0x000fc80007ffe0ff */
[----:B------:R-:W-:-:S04]  /*1410*/  ISETP.GT.U32.AND P0, PT, R21, 0xfd, PT ;  /* 0x000000fd1500780c */ /* 0x000fc80003f04070 */
[----:B------:R-:W-:-:S13]  /*1420*/  ISETP.GT.U32.OR P0, PT, R18, 0xfd, P0 ;  /* 0x000000fd1200780c */ /* 0x000fda0000704470 */
[----:B------:R-:W-:Y:S01]  /*1430*/  @!P0 IMAD.MOV.U32 R15, RZ, RZ, RZ ;  /* 0x000000ffff0f8224 */ /* 0x000fe200078e00ff */
[----:B------:R-:W-:Y:S06]  /*1440*/  @!P0 BRA `(.L_x_20) ;  /* 0x00000000005c8947 */ /* 0x000fec0003800000 */
[----:B------:R-:W-:Y:S02]  /*1450*/  FSETP.GTU.FTZ.AND P0, PT, |R12|, +INF , PT ;  /* 0x7f8000000c00780b */ /* 0x000fe40003f1c200 */
[----:B------:R-:W-:-:S04]  /*1460*/  FSETP.GTU.FTZ.AND P1, PT, |R11|, +INF , PT ;  /* 0x7f8000000b00780b */ /* 0x000fc80003f3c200 */
[----:B------:R-:W-:-:S13]  /*1470*/  PLOP3.LUT P0, PT, P0, P1, PT, 0xf8, 0x8f ;  /* 0x00000000008f781c */ /* 0x000fda0000703f70 */
[----:B------:R-:W-:Y:S05]  /*1480*/  @P0 BRA `(.L_x_21) ;  /* 0x00000004004c0947 */ /* 0x000fea0003800000 */
[----:B------:R-:W-:-:S13]  /*1490*/  LOP3.LUT P0, RZ, R19, 0x7fffffff, R12, 0xc8, !PT ;  /* 0x7fffffff13ff7812 */ /* 0x000fda000780c80c */
[----:B------:R-:W-:Y:S05]  /*14a0*/  @!P0 BRA `(.L_x_22) ;  /* 0x00000004003c8947 */ /* 0x000fea0003800000 */
[C---:B------:R-:W-:Y:S02]  /*14b0*/  FSETP.NEU.FTZ.AND P1, PT, |R12|.reuse, +INF , PT ;  /* 0x7f8000000c00780b */ /* 0x040fe40003f3d200 */
[----:B------:R-:W-:Y:S02]  /*14c0*/  FSETP.NEU.FTZ.AND P2, PT, |R11|, +INF , PT ;  /* 0x7f8000000b00780b */ /* 0x000fe40003f5d200 */
[----:B------:R-:W-:-:S11]  /*14d0*/  FSETP.NEU.FTZ.AND P0, PT, |R12|, +INF , PT ;  /* 0x7f8000000c00780b */ /* 0x000fd60003f1d200 */
[----:B------:R-:W-:Y:S05]  /*14e0*/  @!P2 BRA !P1, `(.L_x_22) ;  /* 0x00000004002ca947 */ /* 0x000fea0004800000 */
[----:B------:R-:W-:-:S04]  /*14f0*/  LOP3.LUT P1, RZ, R12, 0x7fffffff, RZ, 0xc0, !PT ;  /* 0x7fffffff0cff7812 */ /* 0x000fc8000782c0ff */
[----:B------:R-:W-:-:S13]  /*1500*/  PLOP3.LUT P1, PT, P2, P1, PT, 0x2f, 0xf2 ;  /* 0x0000000000f2781c */ /* 0x000fda0001722577 */
[----:B------:R-:W-:Y:S05]  /*1510*/  @P1 BRA `(.L_x_23) ;  /* 0x0000000400181947 */ /* 0x000fea0003800000 */
[----:B------:R-:W-:-:S04]  /*1520*/  LOP3.LUT P1, RZ, R19, 0x7fffffff, RZ, 0xc0, !PT ;  /* 0x7fffffff13ff7812 */ /* 0x000fc8000782c0ff */
[----:B------:R-:W-:-:S13]  /*1530*/  PLOP3.LUT P0, PT, P0, P1, PT, 0x2f, 0xf2 ;  /* 0x0000000000f2781c */ /* 0x000fda0000702577 */
[----:B------:R-:W-:Y:S05]  /*1540*/  @P0 BRA `(.L_x_24) ;  /* 0x0000000400000947 */ /* 0x000fea0003800000 */
[----:B------:R-:W-:Y:S02]  /*1550*/  ISETP.GE.AND P0, PT, R18, RZ, PT ;  /* 0x000000ff1200720c */ /* 0x000fe40003f06270 */
[----:B------:R-:W-:-:S11]  /*1560*/  ISETP.GE.AND P1, PT, R21, RZ, PT ;  /* 0x000000ff1500720c */ /* 0x000fd60003f26270 */
[----:B------:R-:W-:Y:S01]  /*1570*/  @P0 IMAD.MOV.U32 R15, RZ, RZ, RZ ;  /* 0x000000ffff0f0224 */ /* 0x000fe200078e00ff */
[----:B------:R-:W-:Y:S01]  /*1580*/  @!P0 MOV R15, 0xffffffc0 ;  /* 0xffffffc0000f8802 */ /* 0x000fe20000000f00 */
[----:B------:R-:W-:Y:S01]  /*1590*/  @!P0 FFMA R12, R12, 1.84467440737095516160e+19, RZ ;  /* 0x5f8000000c0c8823 */ /* 0x000fe200000000ff */
[----:B------:R-:W-:-:S03]  /*15a0*/  @!P1 FFMA R19, R11, 1.84467440737095516160e+19, RZ ;  /* 0x5f8000000b139823 */ /* 0x000fc600000000ff */
[----:B------:R-:W-:-:S07]  /*15b0*/  @!P1 VIADD R15, R15, 0x40 ;  /* 0x000000400f0f9836 */ /* 0x000fce0000000000 */
.L_x_20:
[----:B------:R-:W-:Y:S01]  /*15c0*/  LEA R18, R13, 0xc0800000, 0x17 ;  /* 0xc08000000d127811 */ /* 0x000fe200078eb8ff */
[----:B------:R-:W-:Y:S01]  /*15d0*/  VIADD R20, R20, 0xffffff81 ;  /* 0xffffff8114147836 */ /* 0x000fe20000000000 */
[----:B------:R-:W-:Y:S03]  /*15e0*/  BSSY.RECONVERGENT B2, `(.L_x_25) ;  /* 0x0000035000027945 */ /* 0x000fe60003800200 */
[----:B------:R-:W-:Y:S02]  /*15f0*/  IMAD.IADD R22, R19, 0x1, -R18 ;  /* 0x0000000113167824 */ /* 0x000fe400078e0a12 */
[C---:B------:R-:W-:Y:S01]  /*1600*/  IMAD R12, R20.reuse, -0x800000, R12 ;  /* 0xff800000140c7824 */ /* 0x040fe200078e020c */
[----:B------:R-:W-:Y:S01]  /*1610*/  IADD3 R20, PT, PT, R20, 0x7f, -R13 ;  /* 0x0000007f14147810 */ /* 0x000fe20007ffe80d */
[----:B------:R-:W0:Y:S01]  /*1620*/  MUFU.RCP R19, R22 ;  /* 0x0000001600137308 */ /* 0x000e220000001000 */
[----:B------:R-:W-:-:S02]  /*1630*/  FADD.FTZ R21, -R22, -RZ ;  /* 0x800000ff16157221 */ /* 0x000fc40000010100 */
[----:B------:R-:W-:Y:S02]  /*1640*/  IADD3 R20, PT, PT, R20, R15, RZ ;  /* 0x0000000f14147210 */ /* 0x000fe40007ffe0ff */
[----:B0-----:R-:W-:-:S04]  /*1650*/  FFMA R18, R19, R21, 1 ;  /* 0x3f80000013127423 */ /* 0x001fc80000000015 */
[----:B------:R-:W-:-:S04]  /*1660*/  FFMA R19, R19, R18, R19 ;  /* 0x0000001213137223 */ /* 0x000fc80000000013 */
[----:B------:R-:W-:-:S04]  /*1670*/  FFMA R18, R12, R19, RZ ;  /* 0x000000130c127223 */ /* 0x000fc800000000ff */
[----:B------:R-:W-:-:S04]  /*1680*/  FFMA R23, R21, R18, R12 ;  /* 0x0000001215177223 */ /* 0x000fc8000000000c */
[----:B------:R-:W-:-:S04]  /*1690*/  FFMA R18, R19, R23, R18 ;  /* 0x0000001713127223 */ /* 0x000fc80000000012 */
[----:B------:R-:W-:-:S04]  /*16a0*/  FFMA R21, R21, R18, R12 ;  /* 0x0000001215157223 */ /* 0x000fc8000000000c */
[----:B------:R-:W-:-:S05]  /*16b0*/  FFMA R12, R19, R21, R18 ;  /* 0x00000015130c7223 */ /* 0x000fca0000000012 */
[----:B------:R-:W-:-:S04]  /*16c0*/  SHF.R.U32.HI R13, RZ, 0x17, R12 ;  /* 0x00000017ff0d7819 */ /* 0x000fc8000001160c */
[----:B------:R-:W-:-:S05]  /*16d0*/  LOP3.LUT R13, R13, 0xff, RZ, 0xc0, !PT ;  /* 0x000000ff0d0d7812 */ /* 0x000fca00078ec0ff */
[----:B------:R-:W-:-:S04]  /*16e0*/  IMAD.IADD R22, R13, 0x1, R20 ;  /* 0x000000010d167824 */ /* 0x000fc800078e0214 */
[----:B------:R-:W-:-:S05]  /*16f0*/  VIADD R13, R22, 0xffffffff ;  /* 0xffffffff160d7836 */ /* 0x000fca0000000000 */
[----:B------:R-:W-:-:S13]  /*1700*/  ISETP.GE.U32.AND P0, PT, R13, 0xfe, PT ;  /* 0x000000fe0d00780c */ /* 0x000fda0003f06070 */
[----:B------:R-:W-:Y:S05]  /*1710*/  @!P0 BRA `(.L_x_26) ;  /* 0x0000000000808947 */ /* 0x000fea0003800000 */
[----:B------:R-:W-:-:S13]  /*1720*/  ISETP.GT.AND P0, PT, R22, 0xfe, PT ;  /* 0x000000fe1600780c */ /* 0x000fda0003f04270 */
[----:B------:R-:W-:Y:S05]  /*1730*/  @P0 BRA `(.L_x_27) ;  /* 0x00000000006c0947 */ /* 0x000fea0003800000 */
[----:B------:R-:W-:-:S13]  /*1740*/  ISETP.GE.AND P0, PT, R22, 0x1, PT ;  /* 0x000000011600780c */ /* 0x000fda0003f06270 */
[----:B------:R-:W-:Y:S05]  /*1750*/  @P0 BRA `(.L_x_28) ;  /* 0x0000000000740947 */ /* 0x000fea0003800000 */
[----:B------:R-:W-:Y:S02]  /*1760*/  ISETP.GE.AND P0, PT, R22, -0x18, PT ;  /* 0xffffffe81600780c */ /* 0x000fe40003f06270 */
[----:B------:R-:W-:-:S11]  /*1770*/  LOP3.LUT R12, R12, 0x80000000, RZ, 0xc0, !PT ;  /* 0x800000000c0c7812 */ /* 0x000fd600078ec0ff */
[----:B------:R-:W-:Y:S05]  /*1780*/  @!P0 BRA `(.L_x_28) ;  /* 0x0000000000688947 */ /* 0x000fea0003800000 */
[-CC-:B------:R-:W-:Y:S01]  /*1790*/  FFMA.RZ R13, R19, R21.reuse, R18.reuse ;  /* 0x00000015130d7223 */ /* 0x180fe2000000c012 */
[C---:B------:R-:W-:Y:S02]  /*17a0*/  IADD3 R20, PT, PT, R22.reuse, 0x20, RZ ;  /* 0x0000002016147810 */ /* 0x040fe40007ffe0ff */
[C---:B------:R-:W-:Y:S02]  /*17b0*/  ISETP.NE.AND P2, PT, R22.reuse, RZ, PT ;  /* 0x000000ff1600720c */ /* 0x040fe40003f45270 */
[----:B------:R-:W-:Y:S01]  /*17c0*/  LOP3.LUT R15, R13, 0x7fffff, RZ, 0xc0, !PT ;  /* 0x007fffff0d0f7812 */ /* 0x000fe200078ec0ff */
[CCC-:B------:R-:W-:Y:S01]  /*17d0*/  FFMA.RP R13, R19.reuse, R21.reuse, R18.reuse ;  /* 0x00000015130d7223 */ /* 0x1c0fe20000008012 */
[----:B------:R-:W-:Y:S01]  /*17e0*/  FFMA.RM R18, R19, R21, R18 ;  /* 0x0000001513127223 */ /* 0x000fe20000004012 */
[----:B------:R-:W-:Y:S01]  /*17f0*/  IMAD.MOV R19, RZ, RZ, -R22 ;  /* 0x000000ffff137224 */ /* 0x000fe200078e0a16 */
[----:B------:R-:W-:Y:S02]  /*1800*/  LOP3.LUT R15, R15, 0x800000, RZ, 0xfc, !PT ;  /* 0x008000000f0f7812 */ /* 0x000fe400078efcff */
[----:B------:R-:W-:-:S02]  /*1810*/  ISETP.NE.AND P1, PT, R22, RZ, PT ;  /* 0x000000ff1600720c */ /* 0x000fc40003f25270 */
[----:B------:R-:W-:Y:S02]  /*1820*/  SHF.L.U32 R20, R15, R20, RZ ;  /* 0x000000140f147219 */ /* 0x000fe400000006ff */
[----:B------:R-:W-:Y:S02]  /*1830*/  FSETP.NEU.FTZ.AND P0, PT, R13, R18, PT ;  /* 0x000000120d00720b */ /* 0x000fe40003f1d000 */
[----:B------:R-:W-:Y:S02]  /*1840*/  SEL R18, R19, RZ, P2 ;  /* 0x000000ff13127207 */ /* 0x000fe40001000000 */
[----:B------:R-:W-:Y:S02]  /*1850*/  ISETP.NE.AND P1, PT, R20, RZ, P1 ;  /* 0x000000ff1400720c */ /* 0x000fe40000f25270 */
[----:B------:R-:W-:Y:S02]  /*1860*/  SHF.R.U32.HI R18, RZ, R18, R15 ;  /* 0x00000012ff127219 */ /* 0x000fe4000001160f */
[----:B------:R-:W-:-:S02]  /*1870*/  PLOP3.LUT P0, PT, P0, P1, PT, 0xf8, 0x8f ;  /* 0x00000000008f781c */ /* 0x000fc40000703f70 */
[----:B------:R-:W-:Y:S02]  /*1880*/  SHF.R.U32.HI R20, RZ, 0x1, R18 ;  /* 0x00000001ff147819 */ /* 0x000fe40000011612 */
[----:B------:R-:W-:-:S04]  /*1890*/  SEL R13, RZ, 0x1, !P0 ;  /* 0x00000001ff0d7807 */ /* 0x000fc80004000000 */
[----:B------:R-:W-:-:S04]  /*18a0*/  LOP3.LUT R13, R13, 0x1, R20, 0xf8, !PT ;  /* 0x000000010d0d7812 */ /* 0x000fc800078ef814 */
[----:B------:R-:W-:-:S05]  /*18b0*/  LOP3.LUT R13, R13, R18, RZ, 0xc0, !PT ;  /* 0x000000120d0d7212 */ /* 0x000fca00078ec0ff */
[----:B------:R-:W-:-:S05]  /*18c0*/  IMAD.IADD R13, R20, 0x1, R13 ;  /* 0x00000001140d7824 */ /* 0x000fca00078e020d */
[----:B------:R-:W-:Y:S01]  /*18d0*/  LOP3.LUT R12, R13, R12, RZ, 0xfc, !PT ;  /* 0x0000000c0d0c7212 */ /* 0x000fe200078efcff */
[----:B------:R-:W-:Y:S06]  /*18e0*/  BRA `(.L_x_28) ;  /* 0x0000000000107947 */ /* 0x000fec0003800000 */
.L_x_27:
[----:B------:R-:W-:-:S04]  /*18f0*/  LOP3.LUT R12, R12, 0x80000000, RZ, 0xc0, !PT ;  /* 0x800000000c0c7812 */ /* 0x000fc800078ec0ff */
[----:B------:R-:W-:Y:S01]  /*1900*/  LOP3.LUT R12, R12, 0x7f800000, RZ, 0xfc, !PT ;  /* 0x7f8000000c0c7812 */ /* 0x000fe200078efcff */
[----:B------:R-:W-:Y:S06]  /*1910*/  BRA `(.L_x_28) ;  /* 0x0000000000047947 */ /* 0x000fec0003800000 */
.L_x_26:
[----:B------:R-:W-:-:S07]  /*1920*/  LEA R12, R20, R12, 0x17 ;  /* 0x0000000c140c7211 */ /* 0x000fce00078eb8ff */
.L_x_28:
[----:B------:R-:W-:Y:S05]  /*1930*/  BSYNC.RECONVERGENT B2 ;  /* 0x0000000000027941 */ /* 0x000fea0003800200 */
.L_x_25:
[----:B------:R-:W-:Y:S05]  /*1940*/  BRA `(.L_x_29) ;  /* 0x0000000000207947 */ /* 0x000fea0003800000 */
.L_x_24:
[----:B------:R-:W-:-:S04]  /*1950*/  LOP3.LUT R12, R19, 0x80000000, R12, 0x48, !PT ;  /* 0x80000000130c7812 */ /* 0x000fc800078e480c */
[----:B------:R-:W-:Y:S01]  /*1960*/  LOP3.LUT R12, R12, 0x7f800000, RZ, 0xfc, !PT ;  /* 0x7f8000000c0c7812 */ /* 0x000fe200078efcff */
[----:B------:R-:W-:Y:S06]  /*1970*/  BRA `(.L_x_29) ;  /* 0x0000000000147947 */ /* 0x000fec0003800000 */
.L_x_23:
[----:B------:R-:W-:Y:S01]  /*1980*/  LOP3.LUT R12, R19, 0x80000000, R12, 0x48, !PT ;  /* 0x80000000130c7812 */ /* 0x000fe200078e480c */
[----:B------:R-:W-:Y:S06]  /*1990*/  BRA `(.L_x_29) ;  /* 0x00000000000c7947 */ /* 0x000fec0003800000 */
.L_x_22:
[----:B------:R-:W0:Y:S01]  /*19a0*/  MUFU.RSQ R12, -QNAN ;  /* 0xffc00000000c7908 */ /* 0x000e220000001400 */
[----:B------:R-:W-:Y:S05]  /*19b0*/  BRA `(.L_x_29) ;  /* 0x0000000000047947 */ /* 0x000fea0003800000 */
.L_x_21:
[----:B------:R-:W-:-:S07]  /*19c0*/  FADD.FTZ R12, R12, R11 ;  /* 0x0000000b0c0c7221 */ /* 0x000fce0000010000 */
.L_x_29:
[----:B------:R-:W-:Y:S05]  /*19d0*/  BSYNC.RECONVERGENT B1 ;  /* 0x0000000000017941 */ /* 0x000fea0003800200 */
.L_x_19:
[----:B------:R-:W-:-:S04]  /*19e0*/  IMAD.MOV.U32 R15, RZ, RZ, 0x0 ;  /* 0x00000000ff0f7424 */ /* 0x000fc800078e00ff */
[----:B0-----:R-:W-:Y:S05]  /*19f0*/  RET.REL.NODEC R14 `(_Z3caliiPiPf) ;  /* 0xffffffe40e807950 */ /* 0x001fea0003c3ffff */
.L_x_30:
[----:B------:R-:W-:-:S00]  /*1a00*/  BRA `(.L_x_30) ;  /* 0xfffffffc00fc7947 */ /* 0x000fc0000383ffff */
[----:B------:R-:W-:-:S00]  /*1a10*/  NOP ;  /* 0x0000000000007918 */ /* 0x000fc00000000000 */
        /* <DEDUP_REMOVED lines=14> */
.L_x_31:


//--------------------- .nv.shared.reserved.0     --------------------------
	.section	.nv.shared.reserved.0,"aw",@nobits
	.weak		__nv_reservedSMEM_offset_0_alias
	.size		__nv_reservedSMEM_offset_0_alias, 0, 64
	.other		__nv_reservedSMEM_offset_0_alias,@"STO_CUDA_RESERVED_SHARED STV_DEFAULT"
__nv_reservedSMEM_offset_0_alias:
	.zero		0
	.zero		64


//--------------------- .nv.constant0._Z3caliiPiPf --------------------------
	.section	.nv.constant0._Z3caliiPiPf,"a",@progbits
	.sectionflags	@""
	.align	4
.nv.constant0._Z3caliiPiPf:
	.zero		920


//--------------------- SYMBOLS --------------------------

	.type		.nv.reservedSmem.offset0,@object
	.size		.nv.reservedSmem.offset0,0x4
